//
// Generated by NVIDIA NVVM Compiler
//
// Compiler Build ID: CL-36424714
// Cuda compilation tools, release 13.0, V13.0.88
// Based on NVVM 20.0.0
//

.version 9.0
.target sm_100
.address_size 64

	// .globl	_Z31convolutionKernelWithoutPaddingPKfS0_Pfii

.visible .entry _Z31convolutionKernelWithoutPaddingPKfS0_Pfii(
	.param .u64 .ptr .align 1 _Z31convolutionKernelWithoutPaddingPKfS0_Pfii_param_0,
	.param .u64 .ptr .align 1 _Z31convolutionKernelWithoutPaddingPKfS0_Pfii_param_1,
	.param .u64 .ptr .align 1 _Z31convolutionKernelWithoutPaddingPKfS0_Pfii_param_2,
	.param .u32 _Z31convolutionKernelWithoutPaddingPKfS0_Pfii_param_3,
	.param .u32 _Z31convolutionKernelWithoutPaddingPKfS0_Pfii_param_4
)
{
	.reg .pred 	%p<13>;
	.reg .b32 	%r<52>;
	.reg .b32 	%f<119>;
	.reg .b64 	%rd<45>;

	ld.param.u64 	%rd10, [_Z31convolutionKernelWithoutPaddingPKfS0_Pfii_param_0];
	ld.param.u64 	%rd11, [_Z31convolutionKernelWithoutPaddingPKfS0_Pfii_param_1];
	ld.param.u64 	%rd9, [_Z31convolutionKernelWithoutPaddingPKfS0_Pfii_param_2];
	ld.param.u32 	%r22, [_Z31convolutionKernelWithoutPaddingPKfS0_Pfii_param_3];
	ld.param.u32 	%r23, [_Z31convolutionKernelWithoutPaddingPKfS0_Pfii_param_4];
	cvta.to.global.u64 	%rd1, %rd11;
	cvta.to.global.u64 	%rd2, %rd10;
	mov.u32 	%r24, %ctaid.x;
	mov.u32 	%r25, %ntid.x;
	mov.u32 	%r26, %tid.x;
	mad.lo.s32 	%r1, %r24, %r25, %r26;
	mov.u32 	%r27, %ctaid.y;
	mov.u32 	%r28, %ntid.y;
	mov.u32 	%r29, %tid.y;
	mad.lo.s32 	%r30, %r27, %r28, %r29;
	sub.s32 	%r31, %r22, %r23;
	max.s32 	%r32, %r1, %r30;
	setp.gt.s32 	%p1, %r32, %r31;
	@%p1 bra 	$L__BB0_18;
	setp.lt.s32 	%p2, %r23, 1;
	mov.f32 	%f117, 0f00000000;
	@%p2 bra 	$L__BB0_17;
	and.b32  	%r4, %r23, 15;
	and.b32  	%r5, %r23, 7;
	and.b32  	%r6, %r23, 2147483632;
	and.b32  	%r7, %r23, 3;
	neg.s32 	%r8, %r6;
	add.s64 	%rd3, %rd2, 32;
	mov.f32 	%f117, 0f00000000;
	mov.b32 	%r46, 0;
$L__BB0_3:
	setp.lt.u32 	%p3, %r23, 16;
	add.s32 	%r35, %r46, %r30;
	mad.lo.s32 	%r10, %r35, %r22, %r1;
	mul.lo.s32 	%r11, %r46, %r23;
	mov.b32 	%r50, 0;
	@%p3 bra 	$L__BB0_6;
	mul.wide.u32 	%rd12, %r11, 4;
	add.s64 	%rd13, %rd1, %rd12;
	add.s64 	%rd44, %rd13, 32;
	mov.u32 	%r47, %r10;
	mov.u32 	%r48, %r8;
$L__BB0_5:
	.pragma "nounroll";
	mul.wide.s32 	%rd14, %r47, 4;
	add.s64 	%rd15, %rd3, %rd14;
	ld.global.f32 	%f20, [%rd15+-32];
	ld.global.f32 	%f21, [%rd44+-32];
	fma.rn.f32 	%f22, %f20, %f21, %f117;
	ld.global.f32 	%f23, [%rd15+-28];
	ld.global.f32 	%f24, [%rd44+-28];
	fma.rn.f32 	%f25, %f23, %f24, %f22;
	ld.global.f32 	%f26, [%rd15+-24];
	ld.global.f32 	%f27, [%rd44+-24];
	fma.rn.f32 	%f28, %f26, %f27, %f25;
	ld.global.f32 	%f29, [%rd15+-20];
	ld.global.f32 	%f30, [%rd44+-20];
	fma.rn.f32 	%f31, %f29, %f30, %f28;
	ld.global.f32 	%f32, [%rd15+-16];
	ld.global.f32 	%f33, [%rd44+-16];
	fma.rn.f32 	%f34, %f32, %f33, %f31;
	ld.global.f32 	%f35, [%rd15+-12];
	ld.global.f32 	%f36, [%rd44+-12];
	fma.rn.f32 	%f37, %f35, %f36, %f34;
	ld.global.f32 	%f38, [%rd15+-8];
	ld.global.f32 	%f39, [%rd44+-8];
	fma.rn.f32 	%f40, %f38, %f39, %f37;
	ld.global.f32 	%f41, [%rd15+-4];
	ld.global.f32 	%f42, [%rd44+-4];
	fma.rn.f32 	%f43, %f41, %f42, %f40;
	ld.global.f32 	%f44, [%rd15];
	ld.global.f32 	%f45, [%rd44];
	fma.rn.f32 	%f46, %f44, %f45, %f43;
	ld.global.f32 	%f47, [%rd15+4];
	ld.global.f32 	%f48, [%rd44+4];
	fma.rn.f32 	%f49, %f47, %f48, %f46;
	ld.global.f32 	%f50, [%rd15+8];
	ld.global.f32 	%f51, [%rd44+8];
	fma.rn.f32 	%f52, %f50, %f51, %f49;
	ld.global.f32 	%f53, [%rd15+12];
	ld.global.f32 	%f54, [%rd44+12];
	fma.rn.f32 	%f55, %f53, %f54, %f52;
	ld.global.f32 	%f56, [%rd15+16];
	ld.global.f32 	%f57, [%rd44+16];
	fma.rn.f32 	%f58, %f56, %f57, %f55;
	ld.global.f32 	%f59, [%rd15+20];
	ld.global.f32 	%f60, [%rd44+20];
	fma.rn.f32 	%f61, %f59, %f60, %f58;
	ld.global.f32 	%f62, [%rd15+24];
	ld.global.f32 	%f63, [%rd44+24];
	fma.rn.f32 	%f64, %f62, %f63, %f61;
	ld.global.f32 	%f65, [%rd15+28];
	ld.global.f32 	%f66, [%rd44+28];
	fma.rn.f32 	%f117, %f65, %f66, %f64;
	add.s32 	%r48, %r48, 16;
	add.s32 	%r47, %r47, 16;
	add.s64 	%rd44, %rd44, 64;
	setp.ne.s32 	%p4, %r48, 0;
	mov.u32 	%r50, %r6;
	@%p4 bra 	$L__BB0_5;
$L__BB0_6:
	setp.eq.s32 	%p5, %r4, 0;
	@%p5 bra 	$L__BB0_16;
	add.s32 	%r36, %r4, -1;
	setp.lt.u32 	%p6, %r36, 7;
	@%p6 bra 	$L__BB0_9;
	add.s32 	%r37, %r10, %r50;
	mul.wide.s32 	%rd16, %r37, 4;
	add.s64 	%rd17, %rd2, %rd16;
	ld.global.f32 	%f68, [%rd17];
	add.s32 	%r38, %r50, %r11;
	mul.wide.u32 	%rd18, %r38, 4;
	add.s64 	%rd19, %rd1, %rd18;
	ld.global.f32 	%f69, [%rd19];
	fma.rn.f32 	%f70, %f68, %f69, %f117;
	ld.global.f32 	%f71, [%rd17+4];
	cvt.u64.u32 	%rd20, %r11;
	cvt.u64.u32 	%rd21, %r50;
	add.s64 	%rd22, %rd21, %rd20;
	shl.b64 	%rd23, %rd22, 2;
	add.s64 	%rd24, %rd1, %rd23;
	ld.global.f32 	%f72, [%rd24+4];
	fma.rn.f32 	%f73, %f71, %f72, %f70;
	ld.global.f32 	%f74, [%rd17+8];
	ld.global.f32 	%f75, [%rd24+8];
	fma.rn.f32 	%f76, %f74, %f75, %f73;
	ld.global.f32 	%f77, [%rd17+12];
	ld.global.f32 	%f78, [%rd24+12];
	fma.rn.f32 	%f79, %f77, %f78, %f76;
	ld.global.f32 	%f80, [%rd17+16];
	ld.global.f32 	%f81, [%rd24+16];
	fma.rn.f32 	%f82, %f80, %f81, %f79;
	ld.global.f32 	%f83, [%rd17+20];
	ld.global.f32 	%f84, [%rd24+20];
	fma.rn.f32 	%f85, %f83, %f84, %f82;
	ld.global.f32 	%f86, [%rd17+24];
	ld.global.f32 	%f87, [%rd24+24];
	fma.rn.f32 	%f88, %f86, %f87, %f85;
	ld.global.f32 	%f89, [%rd17+28];
	ld.global.f32 	%f90, [%rd24+28];
	fma.rn.f32 	%f117, %f89, %f90, %f88;
	add.s32 	%r50, %r50, 8;
$L__BB0_9:
	setp.eq.s32 	%p7, %r5, 0;
	@%p7 bra 	$L__BB0_16;
	add.s32 	%r39, %r5, -1;
	setp.lt.u32 	%p8, %r39, 3;
	@%p8 bra 	$L__BB0_12;
	add.s32 	%r40, %r10, %r50;
	mul.wide.s32 	%rd25, %r40, 4;
	add.s64 	%rd26, %rd2, %rd25;
	ld.global.f32 	%f92, [%rd26];
	add.s32 	%r41, %r50, %r11;
	mul.wide.u32 	%rd27, %r41, 4;
	add.s64 	%rd28, %rd1, %rd27;
	ld.global.f32 	%f93, [%rd28];
	fma.rn.f32 	%f94, %f92, %f93, %f117;
	ld.global.f32 	%f95, [%rd26+4];
	cvt.u64.u32 	%rd29, %r11;
	cvt.u64.u32 	%rd30, %r50;
	add.s64 	%rd31, %rd30, %rd29;
	shl.b64 	%rd32, %rd31, 2;
	add.s64 	%rd33, %rd1, %rd32;
	ld.global.f32 	%f96, [%rd33+4];
	fma.rn.f32 	%f97, %f95, %f96, %f94;
	ld.global.f32 	%f98, [%rd26+8];
	ld.global.f32 	%f99, [%rd33+8];
	fma.rn.f32 	%f100, %f98, %f99, %f97;
	ld.global.f32 	%f101, [%rd26+12];
	ld.global.f32 	%f102, [%rd33+12];
	fma.rn.f32 	%f117, %f101, %f102, %f100;
	add.s32 	%r50, %r50, 4;
$L__BB0_12:
	setp.eq.s32 	%p9, %r7, 0;
	@%p9 bra 	$L__BB0_16;
	setp.eq.s32 	%p10, %r7, 1;
	add.s32 	%r42, %r10, %r50;
	mul.wide.s32 	%rd34, %r42, 4;
	add.s64 	%rd7, %rd2, %rd34;
	ld.global.f32 	%f103, [%rd7];
	add.s32 	%r43, %r50, %r11;
	mul.wide.u32 	%rd35, %r43, 4;
	add.s64 	%rd36, %rd1, %rd35;
	ld.global.f32 	%f104, [%rd36];
	fma.rn.f32 	%f117, %f103, %f104, %f117;
	@%p10 bra 	$L__BB0_16;
	setp.eq.s32 	%p11, %r7, 2;
	ld.global.f32 	%f105, [%rd7+4];
	cvt.u64.u32 	%rd37, %r11;
	cvt.u64.u32 	%rd38, %r50;
	add.s64 	%rd39, %rd38, %rd37;
	shl.b64 	%rd40, %rd39, 2;
	add.s64 	%rd8, %rd1, %rd40;
	ld.global.f32 	%f106, [%rd8+4];
	fma.rn.f32 	%f117, %f105, %f106, %f117;
	@%p11 bra 	$L__BB0_16;
	ld.global.f32 	%f107, [%rd7+8];
	ld.global.f32 	%f108, [%rd8+8];
	fma.rn.f32 	%f117, %f107, %f108, %f117;
$L__BB0_16:
	add.s32 	%r46, %r46, 1;
	setp.ne.s32 	%p12, %r46, %r23;
	@%p12 bra 	$L__BB0_3;
$L__BB0_17:
	mad.lo.s32 	%r44, %r30, %r31, %r30;
	add.s32 	%r45, %r44, %r1;
	cvta.to.global.u64 	%rd41, %rd9;
	mul.wide.s32 	%rd42, %r45, 4;
	add.s64 	%rd43, %rd41, %rd42;
	st.global.f32 	[%rd43], %f117;
$L__BB0_18:
	ret;

}
	// .globl	_Z28convolutionKernelWithPaddingPKfS0_Pfiii
.visible .entry _Z28convolutionKernelWithPaddingPKfS0_Pfiii(
	.param .u64 .ptr .align 1 _Z28convolutionKernelWithPaddingPKfS0_Pfiii_param_0,
	.param .u64 .ptr .align 1 _Z28convolutionKernelWithPaddingPKfS0_Pfiii_param_1,
	.param .u64 .ptr .align 1 _Z28convolutionKernelWithPaddingPKfS0_Pfiii_param_2,
	.param .u32 _Z28convolutionKernelWithPaddingPKfS0_Pfiii_param_3,
	.param .u32 _Z28convolutionKernelWithPaddingPKfS0_Pfiii_param_4,
	.param .u32 _Z28convolutionKernelWithPaddingPKfS0_Pfiii_param_5
)
{
	.reg .pred 	%p<89>;
	.reg .b32 	%r<70>;
	.reg .b32 	%f<99>;
	.reg .b64 	%rd<40>;

	ld.param.u64 	%rd9, [_Z28convolutionKernelWithPaddingPKfS0_Pfiii_param_0];
	ld.param.u64 	%rd10, [_Z28convolutionKernelWithPaddingPKfS0_Pfiii_param_1];
	ld.param.u64 	%rd8, [_Z28convolutionKernelWithPaddingPKfS0_Pfiii_param_2];
	ld.param.u32 	%r26, [_Z28convolutionKernelWithPaddingPKfS0_Pfiii_param_3];
	ld.param.u32 	%r27, [_Z28convolutionKernelWithPaddingPKfS0_Pfiii_param_4];
	ld.param.u32 	%r28, [_Z28convolutionKernelWithPaddingPKfS0_Pfiii_param_5];
	cvta.to.global.u64 	%rd1, %rd10;
	cvta.to.global.u64 	%rd2, %rd9;
	mov.u32 	%r29, %ctaid.x;
	mov.u32 	%r30, %ntid.x;
	mov.u32 	%r31, %tid.x;
	mad.lo.s32 	%r1, %r29, %r30, %r31;
	mov.u32 	%r32, %ctaid.y;
	mov.u32 	%r33, %ntid.y;
	mov.u32 	%r34, %tid.y;
	mad.lo.s32 	%r35, %r32, %r33, %r34;
	shl.b32 	%r36, %r28, 1;
	sub.s32 	%r37, %r26, %r27;
	add.s32 	%r38, %r37, %r36;
	max.s32 	%r39, %r1, %r35;
	setp.gt.s32 	%p2, %r39, %r38;
	@%p2 bra 	$L__BB1_45;
	setp.lt.s32 	%p3, %r27, 1;
	mov.f32 	%f77, 0f00000000;
	@%p3 bra 	$L__BB1_44;
	sub.s32 	%r4, %r1, %r28;
	sub.s32 	%r5, %r35, %r28;
	and.b32  	%r6, %r27, 7;
	add.s32 	%r7, %r6, -1;
	and.b32  	%r8, %r27, 3;
	and.b32  	%r9, %r27, 2147483640;
	and.b32  	%r10, %r27, 1;
	mov.f32 	%f77, 0f00000000;
	mov.b32 	%r65, 0;
$L__BB1_3:
	setp.lt.u32 	%p4, %r27, 8;
	add.s32 	%r42, %r5, %r65;
	setp.gt.s32 	%p5, %r42, -1;
	setp.lt.s32 	%p6, %r42, %r26;
	and.pred  	%p1, %p5, %p6;
	mul.lo.s32 	%r12, %r42, %r26;
	mul.lo.s32 	%r13, %r65, %r27;
	mov.b32 	%r68, 0;
	@%p4 bra 	$L__BB1_22;
	mov.b32 	%r66, 0;
	cvt.u64.u32 	%rd14, %r13;
$L__BB1_5:
	.pragma "nounroll";
	add.s32 	%r15, %r4, %r66;
	setp.gt.s32 	%p7, %r15, -1;
	setp.lt.s32 	%p8, %r15, %r26;
	and.pred  	%p9, %p7, %p8;
	and.pred  	%p10, %p9, %p1;
	add.s32 	%r44, %r15, %r12;
	mul.wide.s32 	%rd11, %r44, 4;
	add.s64 	%rd3, %rd2, %rd11;
	not.pred 	%p11, %p10;
	@%p11 bra 	$L__BB1_7;
	ld.global.f32 	%f43, [%rd3];
	add.s32 	%r45, %r66, %r13;
	mul.wide.u32 	%rd12, %r45, 4;
	add.s64 	%rd13, %rd1, %rd12;
	ld.global.f32 	%f44, [%rd13];
	fma.rn.f32 	%f77, %f43, %f44, %f77;
$L__BB1_7:
	add.s32 	%r46, %r15, 1;
	setp.gt.s32 	%p12, %r46, -1;
	setp.lt.s32 	%p13, %r46, %r26;
	and.pred  	%p14, %p12, %p13;
	and.pred  	%p15, %p14, %p1;
	cvt.u64.u32 	%rd15, %r66;
	add.s64 	%rd16, %rd15, %rd14;
	shl.b64 	%rd17, %rd16, 2;
	add.s64 	%rd4, %rd1, %rd17;
	not.pred 	%p16, %p15;
	@%p16 bra 	$L__BB1_9;
	ld.global.f32 	%f45, [%rd3+4];
	ld.global.f32 	%f46, [%rd4+4];
	fma.rn.f32 	%f77, %f45, %f46, %f77;
$L__BB1_9:
	add.s32 	%r47, %r15, 2;
	setp.gt.s32 	%p17, %r47, -1;
	setp.lt.s32 	%p18, %r47, %r26;
	and.pred  	%p19, %p17, %p18;
	and.pred  	%p20, %p19, %p1;
	not.pred 	%p21, %p20;
	@%p21 bra 	$L__BB1_11;
	ld.global.f32 	%f47, [%rd3+8];
	ld.global.f32 	%f48, [%rd4+8];
	fma.rn.f32 	%f77, %f47, %f48, %f77;
$L__BB1_11:
	add.s32 	%r48, %r15, 3;
	setp.gt.s32 	%p22, %r48, -1;
	setp.lt.s32 	%p23, %r48, %r26;
	and.pred  	%p24, %p22, %p23;
	and.pred  	%p25, %p24, %p1;
	not.pred 	%p26, %p25;
	@%p26 bra 	$L__BB1_13;
	ld.global.f32 	%f49, [%rd3+12];
	ld.global.f32 	%f50, [%rd4+12];
	fma.rn.f32 	%f77, %f49, %f50, %f77;
$L__BB1_13:
	add.s32 	%r49, %r15, 4;
	setp.gt.s32 	%p27, %r49, -1;
	setp.lt.s32 	%p28, %r49, %r26;
	and.pred  	%p29, %p27, %p28;
	and.pred  	%p30, %p29, %p1;
	not.pred 	%p31, %p30;
	@%p31 bra 	$L__BB1_15;
	ld.global.f32 	%f51, [%rd3+16];
	ld.global.f32 	%f52, [%rd4+16];
	fma.rn.f32 	%f77, %f51, %f52, %f77;
$L__BB1_15:
	add.s32 	%r50, %r15, 5;
	setp.gt.s32 	%p32, %r50, -1;
	setp.lt.s32 	%p33, %r50, %r26;
	and.pred  	%p34, %p32, %p33;
	and.pred  	%p35, %p34, %p1;
	not.pred 	%p36, %p35;
	@%p36 bra 	$L__BB1_17;
	ld.global.f32 	%f53, [%rd3+20];
	ld.global.f32 	%f54, [%rd4+20];
	fma.rn.f32 	%f77, %f53, %f54, %f77;
$L__BB1_17:
	add.s32 	%r51, %r15, 6;
	setp.gt.s32 	%p37, %r51, -1;
	setp.lt.s32 	%p38, %r51, %r26;
	and.pred  	%p39, %p37, %p38;
	and.pred  	%p40, %p39, %p1;
	not.pred 	%p41, %p40;
	@%p41 bra 	$L__BB1_19;
	ld.global.f32 	%f55, [%rd3+24];
	ld.global.f32 	%f56, [%rd4+24];
	fma.rn.f32 	%f77, %f55, %f56, %f77;
$L__BB1_19:
	add.s32 	%r52, %r15, 7;
	setp.gt.s32 	%p42, %r52, -1;
	setp.lt.s32 	%p43, %r52, %r26;
	and.pred  	%p44, %p42, %p43;
	and.pred  	%p45, %p44, %p1;
	not.pred 	%p46, %p45;
	@%p46 bra 	$L__BB1_21;
	ld.global.f32 	%f57, [%rd3+28];
	ld.global.f32 	%f58, [%rd4+28];
	fma.rn.f32 	%f77, %f57, %f58, %f77;
$L__BB1_21:
	add.s32 	%r66, %r66, 8;
	setp.ne.s32 	%p47, %r66, %r9;
	mov.u32 	%r68, %r9;
	@%p47 bra 	$L__BB1_5;
$L__BB1_22:
	setp.eq.s32 	%p48, %r6, 0;
	@%p48 bra 	$L__BB1_43;
	setp.lt.u32 	%p49, %r7, 3;
	@%p49 bra 	$L__BB1_33;
	add.s32 	%r18, %r4, %r68;
	setp.gt.s32 	%p50, %r18, -1;
	setp.lt.s32 	%p51, %r18, %r26;
	and.pred  	%p52, %p50, %p51;
	and.pred  	%p53, %p52, %p1;
	add.s32 	%r53, %r18, %r12;
	mul.wide.s32 	%rd18, %r53, 4;
	add.s64 	%rd5, %rd2, %rd18;
	not.pred 	%p54, %p53;
	@%p54 bra 	$L__BB1_26;
	ld.global.f32 	%f60, [%rd5];
	add.s32 	%r54, %r68, %r13;
	mul.wide.u32 	%rd19, %r54, 4;
	add.s64 	%rd20, %rd1, %rd19;
	ld.global.f32 	%f61, [%rd20];
	fma.rn.f32 	%f77, %f60, %f61, %f77;
$L__BB1_26:
	add.s32 	%r55, %r18, 1;
	setp.gt.s32 	%p55, %r55, -1;
	setp.lt.s32 	%p56, %r55, %r26;
	and.pred  	%p57, %p55, %p56;
	and.pred  	%p58, %p57, %p1;
	cvt.u64.u32 	%rd21, %r13;
	cvt.u64.u32 	%rd22, %r68;
	add.s64 	%rd23, %rd22, %rd21;
	shl.b64 	%rd24, %rd23, 2;
	add.s64 	%rd6, %rd1, %rd24;
	not.pred 	%p59, %p58;
	@%p59 bra 	$L__BB1_28;
	ld.global.f32 	%f62, [%rd5+4];
	ld.global.f32 	%f63, [%rd6+4];
	fma.rn.f32 	%f77, %f62, %f63, %f77;
$L__BB1_28:
	add.s32 	%r56, %r18, 2;
	setp.gt.s32 	%p60, %r56, -1;
	setp.lt.s32 	%p61, %r56, %r26;
	and.pred  	%p62, %p60, %p61;
	and.pred  	%p63, %p62, %p1;
	not.pred 	%p64, %p63;
	@%p64 bra 	$L__BB1_30;
	ld.global.f32 	%f64, [%rd5+8];
	ld.global.f32 	%f65, [%rd6+8];
	fma.rn.f32 	%f77, %f64, %f65, %f77;
$L__BB1_30:
	add.s32 	%r57, %r18, 3;
	setp.gt.s32 	%p65, %r57, -1;
	setp.lt.s32 	%p66, %r57, %r26;
	and.pred  	%p67, %p65, %p66;
	and.pred  	%p68, %p67, %p1;
	not.pred 	%p69, %p68;
	@%p69 bra 	$L__BB1_32;
	ld.global.f32 	%f66, [%rd5+12];
	ld.global.f32 	%f67, [%rd6+12];
	fma.rn.f32 	%f77, %f66, %f67, %f77;
$L__BB1_32:
	add.s32 	%r68, %r68, 4;
$L__BB1_33:
	setp.eq.s32 	%p70, %r8, 0;
	@%p70 bra 	$L__BB1_43;
	setp.eq.s32 	%p71, %r8, 1;
	@%p71 bra 	$L__BB1_40;
	add.s32 	%r21, %r4, %r68;
	setp.gt.s32 	%p72, %r21, -1;
	setp.lt.s32 	%p73, %r21, %r26;
	and.pred  	%p74, %p72, %p73;
	and.pred  	%p75, %p74, %p1;
	add.s32 	%r58, %r21, %r12;
	mul.wide.s32 	%rd25, %r58, 4;
	add.s64 	%rd7, %rd2, %rd25;
	not.pred 	%p76, %p75;
	@%p76 bra 	$L__BB1_37;
	ld.global.f32 	%f69, [%rd7];
	add.s32 	%r59, %r68, %r13;
	mul.wide.u32 	%rd26, %r59, 4;
	add.s64 	%rd27, %rd1, %rd26;
	ld.global.f32 	%f70, [%rd27];
	fma.rn.f32 	%f77, %f69, %f70, %f77;
$L__BB1_37:
	add.s32 	%r60, %r21, 1;
	setp.gt.s32 	%p77, %r60, -1;
	setp.lt.s32 	%p78, %r60, %r26;
	and.pred  	%p79, %p77, %p78;
	and.pred  	%p80, %p79, %p1;
	not.pred 	%p81, %p80;
	@%p81 bra 	$L__BB1_39;
	ld.global.f32 	%f71, [%rd7+4];
	cvt.u64.u32 	%rd28, %r13;
	cvt.u64.u32 	%rd29, %r68;
	add.s64 	%rd30, %rd29, %rd28;
	shl.b64 	%rd31, %rd30, 2;
	add.s64 	%rd32, %rd1, %rd31;
	ld.global.f32 	%f72, [%rd32+4];
	fma.rn.f32 	%f77, %f71, %f72, %f77;
$L__BB1_39:
	add.s32 	%r68, %r68, 2;
$L__BB1_40:
	setp.eq.s32 	%p82, %r10, 0;
	@%p82 bra 	$L__BB1_43;
	add.s32 	%r24, %r4, %r68;
	setp.gt.s32 	%p83, %r24, -1;
	setp.lt.s32 	%p84, %r24, %r26;
	and.pred  	%p85, %p83, %p84;
	and.pred  	%p86, %p85, %p1;
	not.pred 	%p87, %p86;
	@%p87 bra 	$L__BB1_43;
	add.s32 	%r61, %r24, %r12;
	mul.wide.s32 	%rd33, %r61, 4;
	add.s64 	%rd34, %rd2, %rd33;
	ld.global.f32 	%f73, [%rd34];
	add.s32 	%r62, %r68, %r13;
	mul.wide.u32 	%rd35, %r62, 4;
	add.s64 	%rd36, %rd1, %rd35;
	ld.global.f32 	%f74, [%rd36];
	fma.rn.f32 	%f77, %f73, %f74, %f77;
$L__BB1_43:
	add.s32 	%r65, %r65, 1;
	setp.ne.s32 	%p88, %r65, %r27;
	@%p88 bra 	$L__BB1_3;
$L__BB1_44:
	mad.lo.s32 	%r63, %r35, %r38, %r35;
	add.s32 	%r64, %r63, %r1;
	cvta.to.global.u64 	%rd37, %rd8;
	mul.wide.s32 	%rd38, %r64, 4;
	add.s64 	%rd39, %rd37, %rd38;
	st.global.f32 	[%rd39], %f77;
$L__BB1_45:
	ret;

}
	// .globl	_Z15applyReLUKernelPfi
.visible .entry _Z15applyReLUKernelPfi(
	.param .u64 .ptr .align 1 _Z15applyReLUKernelPfi_param_0,
	.param .u32 _Z15applyReLUKernelPfi_param_1
)
{
	.reg .pred 	%p<2>;
	.reg .b32 	%r<6>;
	.reg .b32 	%f<3>;
	.reg .b64 	%rd<5>;

	ld.param.u64 	%rd1, [_Z15applyReLUKernelPfi_param_0];
	ld.param.u32 	%r2, [_Z15applyReLUKernelPfi_param_1];
	mov.u32 	%r3, %ctaid.x;
	mov.u32 	%r4, %ntid.x;
	mov.u32 	%r5, %tid.x;
	mad.lo.s32 	%r1, %r3, %r4, %r5;
	setp.ge.s32 	%p1, %r1, %r2;
	@%p1 bra 	$L__BB2_2;
	cvta.to.global.u64 	%rd2, %rd1;
	mul.wide.s32 	%rd3, %r1, 4;
	add.s64 	%rd4, %rd2, %rd3;
	ld.global.f32 	%f1, [%rd4];
	max.f32 	%f2, %f1, 0f00000000;
	st.global.f32 	[%rd4], %f2;
$L__BB2_2:
	ret;

}
	// .globl	_Z15applyTanhKernelPfi
.visible .entry _Z15applyTanhKernelPfi(
	.param .u64 .ptr .align 1 _Z15applyTanhKernelPfi_param_0,
	.param .u32 _Z15applyTanhKernelPfi_param_1
)
{
	.reg .pred 	%p<4>;
	.reg .b32 	%r<6>;
	.reg .b32 	%f<17>;
	.reg .b64 	%rd<5>;

	ld.param.u64 	%rd1, [_Z15applyTanhKernelPfi_param_0];
	ld.param.u32 	%r2, [_Z15applyTanhKernelPfi_param_1];
	mov.u32 	%r3, %ctaid.x;
	mov.u32 	%r4, %ntid.x;
	mov.u32 	%r5, %tid.x;
	mad.lo.s32 	%r1, %r3, %r4, %r5;
	setp.ge.s32 	%p1, %r1, %r2;
	@%p1 bra 	$L__BB3_2;
	cvta.to.global.u64 	%rd2, %rd1;
	mul.wide.s32 	%rd3, %r1, 4;
	add.s64 	%rd4, %rd2, %rd3;
	ld.global.f32 	%f1, [%rd4];
	abs.f32 	%f2, %f1;
	mul.f32 	%f3, %f2, 0f4038AA3B;
	ex2.approx.ftz.f32 	%f4, %f3;
	add.f32 	%f5, %f4, 0f3F800000;
	rcp.approx.ftz.f32 	%f6, %f5;
	fma.rn.f32 	%f7, %f6, 0fC0000000, 0f3F800000;
	setp.ge.f32 	%p2, %f2, 0f41102CB4;
	selp.f32 	%f8, 0f3F800000, %f7, %p2;
	copysign.f32 	%f9, %f1, %f8;
	mul.f32 	%f10, %f1, %f1;
	fma.rn.f32 	%f11, %f10, 0f3C80F082, 0fBD563CAE;
	fma.rn.f32 	%f12, %f11, %f10, 0f3E085941;
	fma.rn.f32 	%f13, %f12, %f10, 0fBEAAA9ED;
	fma.rn.f32 	%f14, %f13, %f10, 0f00000000;
	fma.rn.f32 	%f15, %f14, %f1, %f1;
	setp.ge.f32 	%p3, %f2, 0f3F19999A;
	selp.f32 	%f16, %f9, %f15, %p3;
	st.global.f32 	[%rd4], %f16;
$L__BB3_2:
	ret;

}
	// .globl	_Z16maxPoolingKernelPKfPfiii
.visible .entry _Z16maxPoolingKernelPKfPfiii(
	.param .u64 .ptr .align 1 _Z16maxPoolingKernelPKfPfiii_param_0,
	.param .u64 .ptr .align 1 _Z16maxPoolingKernelPKfPfiii_param_1,
	.param .u32 _Z16maxPoolingKernelPKfPfiii_param_2,
	.param .u32 _Z16maxPoolingKernelPKfPfiii_param_3,
	.param .u32 _Z16maxPoolingKernelPKfPfiii_param_4
)
{
	.reg .pred 	%p<44>;
	.reg .b32 	%r<112>;
	.reg .b32 	%f<148>;
	.reg .b64 	%rd<15>;

	ld.param.u64 	%rd7, [_Z16maxPoolingKernelPKfPfiii_param_0];
	ld.param.u64 	%rd6, [_Z16maxPoolingKernelPKfPfiii_param_1];
	ld.param.u32 	%r26, [_Z16maxPoolingKernelPKfPfiii_param_2];
	ld.param.u32 	%r29, [_Z16maxPoolingKernelPKfPfiii_param_3];
	ld.param.u32 	%r28, [_Z16maxPoolingKernelPKfPfiii_param_4];
	cvta.to.global.u64 	%rd1, %rd7;
	mov.u32 	%r30, %ctaid.x;
	mov.u32 	%r31, %ntid.x;
	mov.u32 	%r32, %tid.x;
	mad.lo.s32 	%r1, %r30, %r31, %r32;
	mov.u32 	%r33, %ctaid.y;
	mov.u32 	%r34, %ntid.y;
	mov.u32 	%r35, %tid.y;
	mad.lo.s32 	%r36, %r33, %r34, %r35;
	max.s32 	%r37, %r1, %r36;
	setp.ge.s32 	%p1, %r37, %r29;
	@%p1 bra 	$L__BB4_79;
	setp.lt.s32 	%p2, %r28, 1;
	mov.f32 	%f110, 0fFF7FFFFF;
	@%p2 bra 	$L__BB4_78;
	mul.lo.s32 	%r3, %r28, %r36;
	mul.lo.s32 	%r4, %r28, %r1;
	and.b32  	%r5, %r28, 15;
	add.s32 	%r6, %r5, -1;
	and.b32  	%r7, %r28, 7;
	add.s32 	%r8, %r7, -1;
	and.b32  	%r9, %r28, 2147483632;
	and.b32  	%r10, %r28, 3;
	mov.f32 	%f110, 0fFF7FFFFF;
	mov.b32 	%r107, 0;
$L__BB4_3:
	setp.lt.u32 	%p3, %r28, 16;
	add.s32 	%r12, %r107, %r3;
	mul.lo.s32 	%r13, %r12, %r26;
	mov.b32 	%r110, 0;
	@%p3 bra 	$L__BB4_38;
	mov.b32 	%r108, 0;
$L__BB4_5:
	.pragma "nounroll";
	add.s32 	%r15, %r108, %r4;
	add.s32 	%r41, %r15, %r13;
	max.s32 	%r42, %r12, %r15;
	setp.ge.s32 	%p4, %r42, %r26;
	mul.wide.s32 	%rd8, %r41, 4;
	add.s64 	%rd2, %rd1, %rd8;
	@%p4 bra 	$L__BB4_7;
	ld.global.f32 	%f75, [%rd2];
	max.f32 	%f110, %f110, %f75;
$L__BB4_7:
	add.s32 	%r43, %r15, 1;
	max.s32 	%r44, %r12, %r43;
	setp.ge.s32 	%p5, %r44, %r26;
	@%p5 bra 	$L__BB4_9;
	ld.global.f32 	%f76, [%rd2+4];
	max.f32 	%f110, %f110, %f76;
$L__BB4_9:
	add.s32 	%r45, %r15, 2;
	max.s32 	%r46, %r12, %r45;
	setp.ge.s32 	%p6, %r46, %r26;
	@%p6 bra 	$L__BB4_11;
	ld.global.f32 	%f77, [%rd2+8];
	max.f32 	%f110, %f110, %f77;
$L__BB4_11:
	add.s32 	%r47, %r15, 3;
	max.s32 	%r48, %r12, %r47;
	setp.ge.s32 	%p7, %r48, %r26;
	@%p7 bra 	$L__BB4_13;
	ld.global.f32 	%f78, [%rd2+12];
	max.f32 	%f110, %f110, %f78;
$L__BB4_13:
	add.s32 	%r49, %r15, 4;
	max.s32 	%r50, %r12, %r49;
	setp.ge.s32 	%p8, %r50, %r26;
	@%p8 bra 	$L__BB4_15;
	ld.global.f32 	%f79, [%rd2+16];
	max.f32 	%f110, %f110, %f79;
$L__BB4_15:
	add.s32 	%r51, %r15, 5;
	max.s32 	%r52, %r12, %r51;
	setp.ge.s32 	%p9, %r52, %r26;
	@%p9 bra 	$L__BB4_17;
	ld.global.f32 	%f80, [%rd2+20];
	max.f32 	%f110, %f110, %f80;
$L__BB4_17:
	add.s32 	%r53, %r15, 6;
	max.s32 	%r54, %r12, %r53;
	setp.ge.s32 	%p10, %r54, %r26;
	@%p10 bra 	$L__BB4_19;
	ld.global.f32 	%f81, [%rd2+24];
	max.f32 	%f110, %f110, %f81;
$L__BB4_19:
	add.s32 	%r55, %r15, 7;
	max.s32 	%r56, %r12, %r55;
	setp.ge.s32 	%p11, %r56, %r26;
	@%p11 bra 	$L__BB4_21;
	ld.global.f32 	%f82, [%rd2+28];
	max.f32 	%f110, %f110, %f82;
$L__BB4_21:
	add.s32 	%r57, %r15, 8;
	max.s32 	%r58, %r12, %r57;
	setp.ge.s32 	%p12, %r58, %r26;
	@%p12 bra 	$L__BB4_23;
	ld.global.f32 	%f83, [%rd2+32];
	max.f32 	%f110, %f110, %f83;
$L__BB4_23:
	add.s32 	%r59, %r15, 9;
	max.s32 	%r60, %r12, %r59;
	setp.ge.s32 	%p13, %r60, %r26;
	@%p13 bra 	$L__BB4_25;
	ld.global.f32 	%f84, [%rd2+36];
	max.f32 	%f110, %f110, %f84;
$L__BB4_25:
	add.s32 	%r61, %r15, 10;
	max.s32 	%r62, %r12, %r61;
	setp.ge.s32 	%p14, %r62, %r26;
	@%p14 bra 	$L__BB4_27;
	ld.global.f32 	%f85, [%rd2+40];
	max.f32 	%f110, %f110, %f85;
$L__BB4_27:
	add.s32 	%r63, %r15, 11;
	max.s32 	%r64, %r12, %r63;
	setp.ge.s32 	%p15, %r64, %r26;
	@%p15 bra 	$L__BB4_29;
	ld.global.f32 	%f86, [%rd2+44];
	max.f32 	%f110, %f110, %f86;
$L__BB4_29:
	add.s32 	%r65, %r15, 12;
	max.s32 	%r66, %r12, %r65;
	setp.ge.s32 	%p16, %r66, %r26;
	@%p16 bra 	$L__BB4_31;
	ld.global.f32 	%f87, [%rd2+48];
	max.f32 	%f110, %f110, %f87;
$L__BB4_31:
	add.s32 	%r67, %r15, 13;
	max.s32 	%r68, %r12, %r67;
	setp.ge.s32 	%p17, %r68, %r26;
	@%p17 bra 	$L__BB4_33;
	ld.global.f32 	%f88, [%rd2+52];
	max.f32 	%f110, %f110, %f88;
$L__BB4_33:
	add.s32 	%r69, %r15, 14;
	max.s32 	%r70, %r12, %r69;
	setp.ge.s32 	%p18, %r70, %r26;
	@%p18 bra 	$L__BB4_35;
	ld.global.f32 	%f89, [%rd2+56];
	max.f32 	%f110, %f110, %f89;
$L__BB4_35:
	add.s32 	%r71, %r15, 15;
	max.s32 	%r72, %r12, %r71;
	setp.ge.s32 	%p19, %r72, %r26;
	@%p19 bra 	$L__BB4_37;
	ld.global.f32 	%f90, [%rd2+60];
	max.f32 	%f110, %f110, %f90;
$L__BB4_37:
	add.s32 	%r108, %r108, 16;
	setp.ne.s32 	%p20, %r108, %r9;
	mov.u32 	%r110, %r9;
	@%p20 bra 	$L__BB4_5;
$L__BB4_38:
	setp.eq.s32 	%p21, %r5, 0;
	@%p21 bra 	$L__BB4_77;
	setp.lt.u32 	%p22, %r6, 7;
	@%p22 bra 	$L__BB4_57;
	add.s32 	%r18, %r110, %r4;
	add.s32 	%r74, %r18, %r13;
	max.s32 	%r75, %r12, %r18;
	setp.ge.s32 	%p23, %r75, %r26;
	mul.wide.s32 	%rd9, %r74, 4;
	add.s64 	%rd3, %rd1, %rd9;
	@%p23 bra 	$L__BB4_42;
	ld.global.f32 	%f92, [%rd3];
	max.f32 	%f110, %f110, %f92;
$L__BB4_42:
	add.s32 	%r76, %r18, 1;
	max.s32 	%r77, %r12, %r76;
	setp.ge.s32 	%p24, %r77, %r26;
	@%p24 bra 	$L__BB4_44;
	ld.global.f32 	%f93, [%rd3+4];
	max.f32 	%f110, %f110, %f93;
$L__BB4_44:
	add.s32 	%r78, %r18, 2;
	max.s32 	%r79, %r12, %r78;
	setp.ge.s32 	%p25, %r79, %r26;
	@%p25 bra 	$L__BB4_46;
	ld.global.f32 	%f94, [%rd3+8];
	max.f32 	%f110, %f110, %f94;
$L__BB4_46:
	add.s32 	%r80, %r18, 3;
	max.s32 	%r81, %r12, %r80;
	setp.ge.s32 	%p26, %r81, %r26;
	@%p26 bra 	$L__BB4_48;
	ld.global.f32 	%f95, [%rd3+12];
	max.f32 	%f110, %f110, %f95;
$L__BB4_48:
	add.s32 	%r82, %r18, 4;
	max.s32 	%r83, %r12, %r82;
	setp.ge.s32 	%p27, %r83, %r26;
	@%p27 bra 	$L__BB4_50;
	ld.global.f32 	%f96, [%rd3+16];
	max.f32 	%f110, %f110, %f96;
$L__BB4_50:
	add.s32 	%r84, %r18, 5;
	max.s32 	%r85, %r12, %r84;
	setp.ge.s32 	%p28, %r85, %r26;
	@%p28 bra 	$L__BB4_52;
	ld.global.f32 	%f97, [%rd3+20];
	max.f32 	%f110, %f110, %f97;
$L__BB4_52:
	add.s32 	%r86, %r18, 6;
	max.s32 	%r87, %r12, %r86;
	setp.ge.s32 	%p29, %r87, %r26;
	@%p29 bra 	$L__BB4_54;
	ld.global.f32 	%f98, [%rd3+24];
	max.f32 	%f110, %f110, %f98;
$L__BB4_54:
	add.s32 	%r88, %r18, 7;
	max.s32 	%r89, %r12, %r88;
	setp.ge.s32 	%p30, %r89, %r26;
	@%p30 bra 	$L__BB4_56;
	ld.global.f32 	%f99, [%rd3+28];
	max.f32 	%f110, %f110, %f99;
$L__BB4_56:
	add.s32 	%r110, %r110, 8;
$L__BB4_57:
	setp.eq.s32 	%p31, %r7, 0;
	@%p31 bra 	$L__BB4_77;
	setp.lt.u32 	%p32, %r8, 3;
	@%p32 bra 	$L__BB4_68;
	add.s32 	%r21, %r110, %r4;
	add.s32 	%r91, %r21, %r13;
	max.s32 	%r92, %r12, %r21;
	setp.ge.s32 	%p33, %r92, %r26;
	mul.wide.s32 	%rd10, %r91, 4;
	add.s64 	%rd4, %rd1, %rd10;
	@%p33 bra 	$L__BB4_61;
	ld.global.f32 	%f101, [%rd4];
	max.f32 	%f110, %f110, %f101;
$L__BB4_61:
	add.s32 	%r93, %r21, 1;
	max.s32 	%r94, %r12, %r93;
	setp.ge.s32 	%p34, %r94, %r26;
	@%p34 bra 	$L__BB4_63;
	ld.global.f32 	%f102, [%rd4+4];
	max.f32 	%f110, %f110, %f102;
$L__BB4_63:
	add.s32 	%r95, %r21, 2;
	max.s32 	%r96, %r12, %r95;
	setp.ge.s32 	%p35, %r96, %r26;
	@%p35 bra 	$L__BB4_65;
	ld.global.f32 	%f103, [%rd4+8];
	max.f32 	%f110, %f110, %f103;
$L__BB4_65:
	add.s32 	%r97, %r21, 3;
	max.s32 	%r98, %r12, %r97;
	setp.ge.s32 	%p36, %r98, %r26;
	@%p36 bra 	$L__BB4_67;
	ld.global.f32 	%f104, [%rd4+12];
	max.f32 	%f110, %f110, %f104;
$L__BB4_67:
	add.s32 	%r110, %r110, 4;
$L__BB4_68:
	setp.eq.s32 	%p37, %r10, 0;
	@%p37 bra 	$L__BB4_77;
	add.s32 	%r24, %r110, %r4;
	add.s32 	%r100, %r24, %r13;
	max.s32 	%r101, %r12, %r24;
	setp.ge.s32 	%p38, %r101, %r26;
	mul.wide.s32 	%rd11, %r100, 4;
	add.s64 	%rd5, %rd1, %rd11;
	@%p38 bra 	$L__BB4_71;
	ld.global.f32 	%f105, [%rd5];
	max.f32 	%f110, %f110, %f105;
$L__BB4_71:
	setp.eq.s32 	%p39, %r10, 1;
	@%p39 bra 	$L__BB4_77;
	add.s32 	%r102, %r24, 1;
	max.s32 	%r103, %r12, %r102;
	setp.ge.s32 	%p40, %r103, %r26;
	@%p40 bra 	$L__BB4_74;
	ld.global.f32 	%f106, [%rd5+4];
	max.f32 	%f110, %f110, %f106;
$L__BB4_74:
	setp.eq.s32 	%p41, %r10, 2;
	@%p41 bra 	$L__BB4_77;
	add.s32 	%r104, %r24, 2;
	max.s32 	%r105, %r12, %r104;
	setp.ge.s32 	%p42, %r105, %r26;
	@%p42 bra 	$L__BB4_77;
	ld.global.f32 	%f107, [%rd5+8];
	max.f32 	%f110, %f110, %f107;
$L__BB4_77:
	add.s32 	%r107, %r107, 1;
	setp.ne.s32 	%p43, %r107, %r28;
	@%p43 bra 	$L__BB4_3;
$L__BB4_78:
	mad.lo.s32 	%r106, %r29, %r36, %r1;
	cvta.to.global.u64 	%rd12, %rd6;
	mul.wide.s32 	%rd13, %r106, 4;
	add.s64 	%rd14, %rd12, %rd13;
	st.global.f32 	[%rd14], %f110;
$L__BB4_79:
	ret;

}
	// .globl	_Z20averagePoolingKernelPKfPfiii
.visible .entry _Z20averagePoolingKernelPKfPfiii(
	.param .u64 .ptr .align 1 _Z20averagePoolingKernelPKfPfiii_param_0,
	.param .u64 .ptr .align 1 _Z20averagePoolingKernelPKfPfiii_param_1,
	.param .u32 _Z20averagePoolingKernelPKfPfiii_param_2,
	.param .u32 _Z20averagePoolingKernelPKfPfiii_param_3,
	.param .u32 _Z20averagePoolingKernelPKfPfiii_param_4
)
{
	.reg .pred 	%p<26>;
	.reg .b32 	%r<143>;
	.reg .b32 	%f<88>;
	.reg .b64 	%rd<15>;

	ld.param.u64 	%rd6, [_Z20averagePoolingKernelPKfPfiii_param_0];
	ld.param.u64 	%rd5, [_Z20averagePoolingKernelPKfPfiii_param_1];
	ld.param.u32 	%r63, [_Z20averagePoolingKernelPKfPfiii_param_2];
	ld.param.u32 	%r66, [_Z20averagePoolingKernelPKfPfiii_param_3];
	ld.param.u32 	%r65, [_Z20averagePoolingKernelPKfPfiii_param_4];
	cvta.to.global.u64 	%rd1, %rd6;
	mov.u32 	%r67, %ctaid.x;
	mov.u32 	%r68, %ntid.x;
	mov.u32 	%r69, %tid.x;
	mad.lo.s32 	%r1, %r67, %r68, %r69;
	mov.u32 	%r70, %ctaid.y;
	mov.u32 	%r71, %ntid.y;
	mov.u32 	%r72, %tid.y;
	mad.lo.s32 	%r73, %r70, %r71, %r72;
	max.s32 	%r74, %r1, %r73;
	setp.ge.s32 	%p1, %r74, %r66;
	@%p1 bra 	$L__BB5_46;
	setp.lt.s32 	%p2, %r65, 1;
	mov.f32 	%f65, 0f00000000;
	mov.f32 	%f87, %f65;
	@%p2 bra 	$L__BB5_45;
	mul.lo.s32 	%r3, %r65, %r73;
	mul.lo.s32 	%r4, %r65, %r1;
	and.b32  	%r5, %r65, 7;
	add.s32 	%r6, %r5, -1;
	and.b32  	%r7, %r65, 3;
	and.b32  	%r8, %r65, 2147483640;
	and.b32  	%r9, %r65, 1;
	mov.f32 	%f65, 0f00000000;
	mov.b32 	%r115, 0;
	mov.u32 	%r119, %r115;
$L__BB5_3:
	setp.lt.u32 	%p3, %r65, 8;
	add.s32 	%r12, %r115, %r3;
	mul.lo.s32 	%r13, %r12, %r63;
	mov.b32 	%r135, 0;
	@%p3 bra 	$L__BB5_22;
	mov.b32 	%r117, 0;
$L__BB5_5:
	.pragma "nounroll";
	add.s32 	%r16, %r117, %r4;
	add.s32 	%r79, %r16, %r13;
	max.s32 	%r80, %r12, %r16;
	setp.ge.s32 	%p4, %r80, %r63;
	mul.wide.s32 	%rd7, %r79, 4;
	add.s64 	%rd2, %rd1, %rd7;
	@%p4 bra 	$L__BB5_7;
	ld.global.f32 	%f45, [%rd2];
	add.f32 	%f65, %f65, %f45;
	add.s32 	%r119, %r119, 1;
$L__BB5_7:
	add.s32 	%r81, %r16, 1;
	max.s32 	%r82, %r12, %r81;
	setp.ge.s32 	%p5, %r82, %r63;
	@%p5 bra 	$L__BB5_9;
	ld.global.f32 	%f46, [%rd2+4];
	add.f32 	%f65, %f65, %f46;
	add.s32 	%r119, %r119, 1;
$L__BB5_9:
	add.s32 	%r83, %r16, 2;
	max.s32 	%r84, %r12, %r83;
	setp.ge.s32 	%p6, %r84, %r63;
	@%p6 bra 	$L__BB5_11;
	ld.global.f32 	%f47, [%rd2+8];
	add.f32 	%f65, %f65, %f47;
	add.s32 	%r119, %r119, 1;
$L__BB5_11:
	add.s32 	%r85, %r16, 3;
	max.s32 	%r86, %r12, %r85;
	setp.ge.s32 	%p7, %r86, %r63;
	@%p7 bra 	$L__BB5_13;
	ld.global.f32 	%f48, [%rd2+12];
	add.f32 	%f65, %f65, %f48;
	add.s32 	%r119, %r119, 1;
$L__BB5_13:
	add.s32 	%r87, %r16, 4;
	max.s32 	%r88, %r12, %r87;
	setp.ge.s32 	%p8, %r88, %r63;
	@%p8 bra 	$L__BB5_15;
	ld.global.f32 	%f49, [%rd2+16];
	add.f32 	%f65, %f65, %f49;
	add.s32 	%r119, %r119, 1;
$L__BB5_15:
	add.s32 	%r89, %r16, 5;
	max.s32 	%r90, %r12, %r89;
	setp.ge.s32 	%p9, %r90, %r63;
	@%p9 bra 	$L__BB5_17;
	ld.global.f32 	%f50, [%rd2+20];
	add.f32 	%f65, %f65, %f50;
	add.s32 	%r119, %r119, 1;
$L__BB5_17:
	add.s32 	%r91, %r16, 6;
	max.s32 	%r92, %r12, %r91;
	setp.ge.s32 	%p10, %r92, %r63;
	@%p10 bra 	$L__BB5_19;
	ld.global.f32 	%f51, [%rd2+24];
	add.f32 	%f65, %f65, %f51;
	add.s32 	%r119, %r119, 1;
$L__BB5_19:
	add.s32 	%r93, %r16, 7;
	max.s32 	%r94, %r12, %r93;
	setp.ge.s32 	%p11, %r94, %r63;
	@%p11 bra 	$L__BB5_21;
	ld.global.f32 	%f52, [%rd2+28];
	add.f32 	%f65, %f65, %f52;
	add.s32 	%r119, %r119, 1;
$L__BB5_21:
	add.s32 	%r117, %r117, 8;
	setp.ne.s32 	%p12, %r117, %r8;
	mov.u32 	%r135, %r8;
	@%p12 bra 	$L__BB5_5;
$L__BB5_22:
	setp.eq.s32 	%p13, %r5, 0;
	@%p13 bra 	$L__BB5_43;
	setp.lt.u32 	%p14, %r6, 3;
	@%p14 bra 	$L__BB5_33;
	add.s32 	%r37, %r135, %r4;
	add.s32 	%r97, %r37, %r13;
	max.s32 	%r98, %r12, %r37;
	setp.ge.s32 	%p15, %r98, %r63;
	mul.wide.s32 	%rd8, %r97, 4;
	add.s64 	%rd3, %rd1, %rd8;
	@%p15 bra 	$L__BB5_26;
	ld.global.f32 	%f54, [%rd3];
	add.f32 	%f65, %f65, %f54;
	add.s32 	%r119, %r119, 1;
$L__BB5_26:
	add.s32 	%r99, %r37, 1;
	max.s32 	%r100, %r12, %r99;
	setp.ge.s32 	%p16, %r100, %r63;
	@%p16 bra 	$L__BB5_28;
	ld.global.f32 	%f55, [%rd3+4];
	add.f32 	%f65, %f65, %f55;
	add.s32 	%r119, %r119, 1;
$L__BB5_28:
	add.s32 	%r101, %r37, 2;
	max.s32 	%r102, %r12, %r101;
	setp.ge.s32 	%p17, %r102, %r63;
	@%p17 bra 	$L__BB5_30;
	ld.global.f32 	%f56, [%rd3+8];
	add.f32 	%f65, %f65, %f56;
	add.s32 	%r119, %r119, 1;
$L__BB5_30:
	add.s32 	%r103, %r37, 3;
	max.s32 	%r104, %r12, %r103;
	setp.ge.s32 	%p18, %r104, %r63;
	@%p18 bra 	$L__BB5_32;
	ld.global.f32 	%f57, [%rd3+12];
	add.f32 	%f65, %f65, %f57;
	add.s32 	%r119, %r119, 1;
$L__BB5_32:
	add.s32 	%r135, %r135, 4;
$L__BB5_33:
	setp.eq.s32 	%p19, %r7, 0;
	@%p19 bra 	$L__BB5_43;
	setp.eq.s32 	%p20, %r7, 1;
	@%p20 bra 	$L__BB5_40;
	add.s32 	%r50, %r135, %r4;
	add.s32 	%r107, %r50, %r13;
	max.s32 	%r108, %r12, %r50;
	setp.ge.s32 	%p21, %r108, %r63;
	mul.wide.s32 	%rd9, %r107, 4;
	add.s64 	%rd4, %rd1, %rd9;
	@%p21 bra 	$L__BB5_37;
	ld.global.f32 	%f59, [%rd4];
	add.f32 	%f65, %f65, %f59;
	add.s32 	%r119, %r119, 1;
$L__BB5_37:
	add.s32 	%r109, %r50, 1;
	max.s32 	%r110, %r12, %r109;
	setp.ge.s32 	%p22, %r110, %r63;
	@%p22 bra 	$L__BB5_39;
	ld.global.f32 	%f60, [%rd4+4];
	add.f32 	%f65, %f65, %f60;
	add.s32 	%r119, %r119, 1;
$L__BB5_39:
	add.s32 	%r135, %r135, 2;
$L__BB5_40:
	setp.eq.s32 	%p23, %r9, 0;
	@%p23 bra 	$L__BB5_43;
	add.s32 	%r112, %r135, %r4;
	add.s32 	%r59, %r112, %r13;
	max.s32 	%r113, %r12, %r112;
	setp.ge.s32 	%p24, %r113, %r63;
	@%p24 bra 	$L__BB5_43;
	mul.wide.s32 	%rd10, %r59, 4;
	add.s64 	%rd11, %rd1, %rd10;
	ld.global.f32 	%f61, [%rd11];
	add.f32 	%f65, %f65, %f61;
	add.s32 	%r119, %r119, 1;
$L__BB5_43:
	add.s32 	%r115, %r115, 1;
	setp.ne.s32 	%p25, %r115, %r65;
	@%p25 bra 	$L__BB5_3;
	cvt.rn.f32.s32 	%f87, %r119;
$L__BB5_45:
	div.rn.f32 	%f62, %f65, %f87;
	mad.lo.s32 	%r114, %r66, %r73, %r1;
	cvta.to.global.u64 	%rd12, %rd5;
	mul.wide.s32 	%rd13, %r114, 4;
	add.s64 	%rd14, %rd12, %rd13;
	st.global.f32 	[%rd14], %f62;
$L__BB5_46:
	ret;

}
	// .globl	_Z18applySigmoidKernelPfS_i
.visible .entry _Z18applySigmoidKernelPfS_i(
	.param .u64 .ptr .align 1 _Z18applySigmoidKernelPfS_i_param_0,
	.param .u64 .ptr .align 1 _Z18applySigmoidKernelPfS_i_param_1,
	.param .u32 _Z18applySigmoidKernelPfS_i_param_2
)
{
	.reg .pred 	%p<2>;
	.reg .b32 	%r<8>;
	.reg .b32 	%f<15>;
	.reg .b64 	%rd<8>;

	ld.param.u64 	%rd1, [_Z18applySigmoidKernelPfS_i_param_0];
	ld.param.u64 	%rd2, [_Z18applySigmoidKernelPfS_i_param_1];
	ld.param.u32 	%r2, [_Z18applySigmoidKernelPfS_i_param_2];
	mov.u32 	%r3, %ctaid.x;
	mov.u32 	%r4, %ntid.x;
	mov.u32 	%r5, %tid.x;
	mad.lo.s32 	%r1, %r3, %r4, %r5;
	setp.ge.s32 	%p1, %r1, %r2;
	@%p1 bra 	$L__BB6_2;
	cvta.to.global.u64 	%rd3, %rd1;
	cvta.to.global.u64 	%rd4, %rd2;
	mul.wide.s32 	%rd5, %r1, 4;
	add.s64 	%rd6, %rd3, %rd5;
	ld.global.f32 	%f1, [%rd6];
	fma.rn.f32 	%f2, %f1, 0fBBBB989D, 0f3F000000;
	cvt.sat.f32.f32 	%f3, %f2;
	mov.f32 	%f4, 0f4B400001;
	mov.f32 	%f5, 0f437C0000;
	fma.rm.f32 	%f6, %f3, %f5, %f4;
	add.f32 	%f7, %f6, 0fCB40007F;
	neg.f32 	%f8, %f7;
	fma.rn.f32 	%f9, %f1, 0fBFB8AA3B, %f8;
	fma.rn.f32 	%f10, %f1, 0fB2A57060, %f9;
	mov.b32 	%r6, %f6;
	shl.b32 	%r7, %r6, 23;
	mov.b32 	%f11, %r7;
	ex2.approx.ftz.f32 	%f12, %f10;
	fma.rn.f32 	%f13, %f12, %f11, 0f3F800000;
	rcp.rn.f32 	%f14, %f13;
	add.s64 	%rd7, %rd4, %rd5;
	st.global.f32 	[%rd7], %f14;
$L__BB6_2:
	ret;

}


// ===== COMPILED SASS (sm_100) =====

	.target	sm_100

	.elftype	@"ET_EXEC"


//--------------------- .note.nv.tkinfo           --------------------------
	.section	.note.nv.tkinfo,"",@"SHT_NOTE"
	.sectionflags	@"SHF_NOTE_NV_TKINFO"
	.tkinfo
        /*0018*/ 	.word	0x00000002
        /*0030*/ 	.string	""
        /*0030*/ 	.string	"ptxas"
        /*0030*/ 	.string	"Cuda compilation tools, release 13.0, V13.0.88"
        /*0030*/ 	.string	"Build cuda_13.0.r13.0/compiler.36424714_0"
        /*0030*/ 	.string	"-arch sm_100 -m 64 "



//--------------------- .note.nv.cuinfo           --------------------------
	.section	.note.nv.cuinfo,"",@"SHT_NOTE"
	.sectionflags	@"SHF_NOTE_NV_CUINFO"
        /*0018*/ 	.short	0x0002
        /*001a*/ 	.short	0x0064
        /*001c*/ 	.short	0x0082
	.zero		2


//--------------------- .nv.info                  --------------------------
	.section	.nv.info,"",@"SHT_CUDA_INFO"
	.align	4


	//----- nvinfo : EIATTR_REGCOUNT
	.align		4
        /*0000*/ 	.byte	0x04, 0x2f
        /*0002*/ 	.short	(.L_1 - .L_0)
	.align		4
.L_0:
        /*0004*/ 	.word	index@(_Z31convolutionKernelWithoutPaddingPKfS0_Pfii)
        /*0008*/ 	.word	0x00000020


	//----- nvinfo : EIATTR_FRAME_SIZE
	.align		4
.L_1:
        /*000c*/ 	.byte	0x04, 0x11
        /*000e*/ 	.short	(.L_3 - .L_2)
	.align		4
.L_2:
        /*0010*/ 	.word	index@(_Z31convolutionKernelWithoutPaddingPKfS0_Pfii)
        /*0014*/ 	.word	0x00000000


	//----- nvinfo : EIATTR_REGCOUNT
	.align		4
.L_3:
        /*0018*/ 	.byte	0x04, 0x2f
        /*001a*/ 	.short	(.L_5 - .L_4)
	.align		4
.L_4:
        /*001c*/ 	.word	index@(_Z28convolutionKernelWithPaddingPKfS0_Pfiii)
        /*0020*/ 	.word	0x0000001e


	//----- nvinfo : EIATTR_FRAME_SIZE
	.align		4
.L_5:
        /*0024*/ 	.byte	0x04, 0x11
        /*0026*/ 	.short	(.L_7 - .L_6)
	.align		4
.L_6:
        /*0028*/ 	.word	index@(_Z28convolutionKernelWithPaddingPKfS0_Pfiii)
        /*002c*/ 	.word	0x00000000


	//----- nvinfo : EIATTR_REGCOUNT
	.align		4
.L_7:
        /*0030*/ 	.byte	0x04, 0x2f
        /*0032*/ 	.short	(.L_9 - .L_8)
	.align		4
.L_8:
        /*0034*/ 	.word	index@(_Z15applyReLUKernelPfi)
        /*0038*/ 	.word	0x00000008


	//----- nvinfo : EIATTR_FRAME_SIZE
	.align		4
.L_9:
        /*003c*/ 	.byte	0x04, 0x11
        /*003e*/ 	.short	(.L_11 - .L_10)
	.align		4
.L_10:
        /*0040*/ 	.word	index@(_Z15applyReLUKernelPfi)
        /*0044*/ 	.word	0x00000000


	//----- nvinfo : EIATTR_REGCOUNT
	.align		4
.L_11:
        /*0048*/ 	.byte	0x04, 0x2f
        /*004a*/ 	.short	(.L_13 - .L_12)
	.align		4
.L_12:
        /*004c*/ 	.word	index@(_Z15applyTanhKernelPfi)
        /*0050*/ 	.word	0x0000000c


	//----- nvinfo : EIATTR_FRAME_SIZE
	.align		4
.L_13:
        /*0054*/ 	.byte	0x04, 0x11
        /*0056*/ 	.short	(.L_15 - .L_14)
	.align		4
.L_14:
        /*0058*/ 	.word	index@(_Z15applyTanhKernelPfi)
        /*005c*/ 	.word	0x00000000


	//----- nvinfo : EIATTR_REGCOUNT
	.align		4
.L_15:
        /*0060*/ 	.byte	0x04, 0x2f
        /*0062*/ 	.short	(.L_17 - .L_16)
	.align		4
.L_16:
        /*0064*/ 	.word	index@(_Z16maxPoolingKernelPKfPfiii)
        /*0068*/ 	.word	0x00000018


	//----- nvinfo : EIATTR_FRAME_SIZE
	.align		4
.L_17:
        /*006c*/ 	.byte	0x04, 0x11
        /*006e*/ 	.short	(.L_19 - .L_18)
	.align		4
.L_18:
        /*0070*/ 	.word	index@(_Z16maxPoolingKernelPKfPfiii)
        /*0074*/ 	.word	0x00000000


	//----- nvinfo : EIATTR_REGCOUNT
	.align		4
.L_19:
        /*0078*/ 	.byte	0x04, 0x2f
        /*007a*/ 	.short	(.L_21 - .L_20)
	.align		4
.L_20:
        /*007c*/ 	.word	index@(_Z20averagePoolingKernelPKfPfiii)
        /*0080*/ 	.word	0x00000017


	//----- nvinfo : EIATTR_FRAME_SIZE
	.align		4
.L_21:
        /*0084*/ 	.byte	0x04, 0x11
        /*0086*/ 	.short	(.L_23 - .L_22)
	.align		4
.L_22:
        /*0088*/ 	.word	index@($__internal_1_$__cuda_sm3x_div_rn_noftz_f32_slowpath)
        /*008c*/ 	.word	0x00000000


	//----- nvinfo : EIATTR_FRAME_SIZE
	.align		4
.L_23:
        /*0090*/ 	.byte	0x04, 0x11
        /*0092*/ 	.short	(.L_25 - .L_24)
	.align		4
.L_24:
        /*0094*/ 	.word	index@(_Z20averagePoolingKernelPKfPfiii)
        /*0098*/ 	.word	0x00000000


	//----- nvinfo : EIATTR_REGCOUNT
	.align		4
.L_25:
        /*009c*/ 	.byte	0x04, 0x2f
        /*009e*/ 	.short	(.L_27 - .L_26)
	.align		4
.L_26:
        /*00a0*/ 	.word	index@(_Z18applySigmoidKernelPfS_i)
        /*00a4*/ 	.word	0x0000000e


	//----- nvinfo : EIATTR_FRAME_SIZE
	.align		4
.L_27:
        /*00a8*/ 	.byte	0x04, 0x11
        /*00aa*/ 	.short	(.L_29 - .L_28)
	.align		4
.L_28:
        /*00ac*/ 	.word	index@($__internal_0_$__cuda_sm20_rcp_rn_f32_slowpath)
        /*00b0*/ 	.word	0x00000000


	//----- nvinfo : EIATTR_FRAME_SIZE
	.align		4
.L_29:
        /*00b4*/ 	.byte	0x04, 0x11
        /*00b6*/ 	.short	(.L_31 - .L_30)
	.align		4
.L_30:
        /*00b8*/ 	.word	index@(_Z18applySigmoidKernelPfS_i)
        /*00bc*/ 	.word	0x00000000


	//----- nvinfo : EIATTR_MIN_STACK_SIZE
	.align		4
.L_31:
        /*00c0*/ 	.byte	0x04, 0x12
        /*00c2*/ 	.short	(.L_33 - .L_32)
	.align		4
.L_32:
        /*00c4*/ 	.word	index@(_Z18applySigmoidKernelPfS_i)
        /*00c8*/ 	.word	0x00000000


	//----- nvinfo : EIATTR_MIN_STACK_SIZE
	.align		4
.L_33:
        /*00cc*/ 	.byte	0x04, 0x12
        /*00ce*/ 	.short	(.L_35 - .L_34)
	.align		4
.L_34:
        /*00d0*/ 	.word	index@(_Z20averagePoolingKernelPKfPfiii)
        /*00d4*/ 	.word	0x00000000


	//----- nvinfo : EIATTR_MIN_STACK_SIZE
	.align		4
.L_35:
        /*00d8*/ 	.byte	0x04, 0x12
        /*00da*/ 	.short	(.L_37 - .L_36)
	.align		4
.L_36:
        /*00dc*/ 	.word	index@(_Z16maxPoolingKernelPKfPfiii)
        /*00e0*/ 	.word	0x00000000


	//----- nvinfo : EIATTR_MIN_STACK_SIZE
	.align		4
.L_37:
        /*00e4*/ 	.byte	0x04, 0x12
        /*00e6*/ 	.short	(.L_39 - .L_38)
	.align		4
.L_38:
        /*00e8*/ 	.word	index@(_Z15applyTanhKernelPfi)
        /*00ec*/ 	.word	0x00000000


	//----- nvinfo : EIATTR_MIN_STACK_SIZE
	.align		4
.L_39:
        /*00f0*/ 	.byte	0x04, 0x12
        /*00f2*/ 	.short	(.L_41 - .L_40)
	.align		4
.L_40:
        /*00f4*/ 	.word	index@(_Z15applyReLUKernelPfi)
        /*00f8*/ 	.word	0x00000000


	//----- nvinfo : EIATTR_MIN_STACK_SIZE
	.align		4
.L_41:
        /*00fc*/ 	.byte	0x04, 0x12
        /*00fe*/ 	.short	(.L_43 - .L_42)
	.align		4
.L_42:
        /*0100*/ 	.word	index@(_Z28convolutionKernelWithPaddingPKfS0_Pfiii)
        /*0104*/ 	.word	0x00000000


	//----- nvinfo : EIATTR_MIN_STACK_SIZE
	.align		4
.L_43:
        /*0108*/ 	.byte	0x04, 0x12
        /*010a*/ 	.short	(.L_45 - .L_44)
	.align		4
.L_44:
        /*010c*/ 	.word	index@(_Z31convolutionKernelWithoutPaddingPKfS0_Pfii)
        /*0110*/ 	.word	0x00000000
.L_45:


//--------------------- .nv.compat                --------------------------
	.section	.nv.compat,"",@"SHT_CUDA_COMPAT_INFO"
	.align	4
        /*0000*/ 	.byte	0x02, 0x09, 0x00, 0x00, 0x02, 0x02, 0x01, 0x00, 0x02, 0x05, 0x05, 0x00, 0x03, 0x07, 0x01, 0x01
        /*0010*/ 	.byte	0x02, 0x03, 0x00, 0x00, 0x02, 0x06, 0x01, 0x00, 0x04, 0x0b, 0x08, 0x00, 0x01, 0x00, 0x00, 0x00
        /*0020*/ 	.byte	0x00, 0x00, 0x00, 0x00


//--------------------- .nv.info._Z18applySigmoidKernelPfS_i --------------------------
	.section	.nv.info._Z18applySigmoidKernelPfS_i,"",@"SHT_CUDA_INFO"
	.sectionflags	@""
	.align	4


	//----- nvinfo : EIATTR_CUDA_API_VERSION
	.align		4
        /*0000*/ 	.byte	0x04, 0x37
        /*0002*/ 	.short	(.L_47 - .L_46)
.L_46:
        /*0004*/ 	.word	0x00000082


	//----- nvinfo : EIATTR_KPARAM_INFO
	.align		4
.L_47:
        /*0008*/ 	.byte	0x04, 0x17
        /*000a*/ 	.short	(.L_49 - .L_48)
.L_48:
        /*000c*/ 	.word	0x00000000
        /*0010*/ 	.short	0x0002
        /*0012*/ 	.short	0x0010
        /*0014*/ 	.byte	0x00, 0xf0, 0x11, 0x00


	//----- nvinfo : EIATTR_KPARAM_INFO
	.align		4
.L_49:
        /*0018*/ 	.byte	0x04, 0x17
        /*001a*/ 	.short	(.L_51 - .L_50)
.L_50:
        /*001c*/ 	.word	0x00000000
        /*0020*/ 	.short	0x0001
        /*0022*/ 	.short	0x0008
        /*0024*/ 	.byte	0x00, 0xf5, 0x21, 0x00


	//----- nvinfo : EIATTR_KPARAM_INFO
	.align		4
.L_51:
        /*0028*/ 	.byte	0x04, 0x17
        /*002a*/ 	.short	(.L_53 - .L_52)
.L_52:
        /*002c*/ 	.word	0x00000000
        /*0030*/ 	.short	0x0000
        /*0032*/ 	.short	0x0000
        /*0034*/ 	.byte	0x00, 0xf5, 0x21, 0x00


	//----- nvinfo : EIATTR_SPARSE_MMA_MASK
	.align		4
.L_53:
        /*0038*/ 	.byte	0x03, 0x50
        /*003a*/ 	.short	0x0000


	//----- nvinfo : EIATTR_MAXREG_COUNT
	.align		4
        /*003c*/ 	.byte	0x03, 0x1b
        /*003e*/ 	.short	0x00ff


	//----- nvinfo : EIATTR_MERCURY_ISA_VERSION
	.align		4
        /*0040*/ 	.byte	0x03, 0x5f
        /*0042*/ 	.short	0x0101


	//----- nvinfo : EIATTR_VRC_CTA_INIT_COUNT
	.align		4
        /*0044*/ 	.byte	0x02, 0x4a
	.zero		1
	.zero		1


	//----- nvinfo : EIATTR_EXIT_INSTR_OFFSETS
	.align		4
        /*0048*/ 	.byte	0x04, 0x1c
        /*004a*/ 	.short	(.L_55 - .L_54)


	//   ....[0]....
.L_54:
        /*004c*/ 	.word	0x00000070


	//   ....[1]....
        /*0050*/ 	.word	0x00000260


	//----- nvinfo : EIATTR_CRS_STACK_SIZE
	.align		4
.L_55:
        /*0054*/ 	.byte	0x04, 0x1e
        /*0056*/ 	.short	(.L_57 - .L_56)
.L_56:
        /*0058*/ 	.word	0x00000000


	//----- nvinfo : EIATTR_CBANK_PARAM_SIZE
	.align		4
.L_57:
        /*005c*/ 	.byte	0x03, 0x19
        /*005e*/ 	.short	0x0014


	//----- nvinfo : EIATTR_PARAM_CBANK
	.align		4
        /*0060*/ 	.byte	0x04, 0x0a
        /*0062*/ 	.short	(.L_59 - .L_58)
	.align		4
.L_58:
        /*0064*/ 	.word	index@(.nv.constant0._Z18applySigmoidKernelPfS_i)
        /*0068*/ 	.short	0x0380
        /*006a*/ 	.short	0x0014


	//----- nvinfo : EIATTR_SW_WAR
	.align		4
.L_59:
        /*006c*/ 	.byte	0x04, 0x36
        /*006e*/ 	.short	(.L_61 - .L_60)
.L_60:
        /*0070*/ 	.word	0x00000008
.L_61:


//--------------------- .nv.info._Z20averagePoolingKernelPKfPfiii --------------------------
	.section	.nv.info._Z20averagePoolingKernelPKfPfiii,"",@"SHT_CUDA_INFO"
	.sectionflags	@""
	.align	4


	//----- nvinfo : EIATTR_CUDA_API_VERSION
	.align		4
        /*0000*/ 	.byte	0x04, 0x37
        /*0002*/ 	.short	(.L_63 - .L_62)
.L_62:
        /*0004*/ 	.word	0x00000082


	//----- nvinfo : EIATTR_KPARAM_INFO
	.align		4
.L_63:
        /*0008*/ 	.byte	0x04, 0x17
        /*000a*/ 	.short	(.L_65 - .L_64)
.L_64:
        /*000c*/ 	.word	0x00000000
        /*0010*/ 	.short	0x0004
        /*0012*/ 	.short	0x0018
        /*0014*/ 	.byte	0x00, 0xf0, 0x11, 0x00


	//----- nvinfo : EIATTR_KPARAM_INFO
	.align		4
.L_65:
        /*0018*/ 	.byte	0x04, 0x17
        /*001a*/ 	.short	(.L_67 - .L_66)
.L_66:
        /*001c*/ 	.word	0x00000000
        /*0020*/ 	.short	0x0003
        /*0022*/ 	.short	0x0014
        /*0024*/ 	.byte	0x00, 0xf0, 0x11, 0x00


	//----- nvinfo : EIATTR_KPARAM_INFO
	.align		4
.L_67:
        /*0028*/ 	.byte	0x04, 0x17
        /*002a*/ 	.short	(.L_69 - .L_68)
.L_68:
        /*002c*/ 	.word	0x00000000
        /*0030*/ 	.short	0x0002
        /*0032*/ 	.short	0x0010
        /*0034*/ 	.byte	0x00, 0xf0, 0x11, 0x00


	//----- nvinfo : EIATTR_KPARAM_INFO
	.align		4
.L_69:
        /*0038*/ 	.byte	0x04, 0x17
        /*003a*/ 	.short	(.L_71 - .L_70)
.L_70:
        /*003c*/ 	.word	0x00000000
        /*0040*/ 	.short	0x0001
        /*0042*/ 	.short	0x0008
        /*0044*/ 	.byte	0x00, 0xf5, 0x21, 0x00


	//----- nvinfo : EIATTR_KPARAM_INFO
	.align		4
.L_71:
        /*0048*/ 	.byte	0x04, 0x17
        /*004a*/ 	.short	(.L_73 - .L_72)
.L_72:
        /*004c*/ 	.word	0x00000000
        /*0050*/ 	.short	0x0000
        /*0052*/ 	.short	0x0000
        /*0054*/ 	.byte	0x00, 0xf5, 0x21, 0x00


	//----- nvinfo : EIATTR_SPARSE_MMA_MASK
	.align		4
.L_73:
        /*0058*/ 	.byte	0x03, 0x50
        /*005a*/ 	.short	0x0000


	//----- nvinfo : EIATTR_MAXREG_COUNT
	.align		4
        /*005c*/ 	.byte	0x03, 0x1b
        /*005e*/ 	.short	0x00ff


	//----- nvinfo : EIATTR_MERCURY_ISA_VERSION
	.align		4
        /*0060*/ 	.byte	0x03, 0x5f
        /*0062*/ 	.short	0x0101


	//----- nvinfo : EIATTR_VRC_CTA_INIT_COUNT
	.align		4
        /*0064*/ 	.byte	0x02, 0x4a
	.zero		1
	.zero		1


	//----- nvinfo : EIATTR_EXIT_INSTR_OFFSETS
	.align		4
        /*0068*/ 	.byte	0x04, 0x1c
        /*006a*/ 	.short	(.L_75 - .L_74)


	//   ....[0]....
.L_74:
        /*006c*/ 	.word	0x000000c0


	//   ....[1]....
        /*0070*/ 	.word	0x00000ac0


	//----- nvinfo : EIATTR_CRS_STACK_SIZE
	.align		4
.L_75:
        /*0074*/ 	.byte	0x04, 0x1e
        /*0076*/ 	.short	(.L_77 - .L_76)
.L_76:
        /*0078*/ 	.word	0x00000000


	//----- nvinfo : EIATTR_CBANK_PARAM_SIZE
	.align		4
.L_77:
        /*007c*/ 	.byte	0x03, 0x19
        /*007e*/ 	.short	0x001c


	//----- nvinfo : EIATTR_PARAM_CBANK
	.align		4
        /*0080*/ 	.byte	0x04, 0x0a
        /*0082*/ 	.short	(.L_79 - .L_78)
	.align		4
.L_78:
        /*0084*/ 	.word	index@(.nv.constant0._Z20averagePoolingKernelPKfPfiii)
        /*0088*/ 	.short	0x0380
        /*008a*/ 	.short	0x001c


	//----- nvinfo : EIATTR_SW_WAR
	.align		4
.L_79:
        /*008c*/ 	.byte	0x04, 0x36
        /*008e*/ 	.short	(.L_81 - .L_80)
.L_80:
        /*0090*/ 	.word	0x00000008
.L_81:


//--------------------- .nv.info._Z16maxPoolingKernelPKfPfiii --------------------------
	.section	.nv.info._Z16maxPoolingKernelPKfPfiii,"",@"SHT_CUDA_INFO"
	.sectionflags	@""
	.align	4


	//----- nvinfo : EIATTR_CUDA_API_VERSION
	.align		4
        /*0000*/ 	.byte	0x04, 0x37
        /*0002*/ 	.short	(.L_83 - .L_82)
.L_82:
        /*0004*/ 	.word	0x00000082


	//----- nvinfo : EIATTR_KPARAM_INFO
	.align		4
.L_83:
        /*0008*/ 	.byte	0x04, 0x17
        /*000a*/ 	.short	(.L_85 - .L_84)
.L_84:
        /*000c*/ 	.word	0x00000000
        /*0010*/ 	.short	0x0004
        /*0012*/ 	.short	0x0018
        /*0014*/ 	.byte	0x00, 0xf0, 0x11, 0x00


	//----- nvinfo : EIATTR_KPARAM_INFO
	.align		4
.L_85:
        /*0018*/ 	.byte	0x04, 0x17
        /*001a*/ 	.short	(.L_87 - .L_86)
.L_86:
        /*001c*/ 	.word	0x00000000
        /*0020*/ 	.short	0x0003
        /*0022*/ 	.short	0x0014
        /*0024*/ 	.byte	0x00, 0xf0, 0x11, 0x00


	//----- nvinfo : EIATTR_KPARAM_INFO
	.align		4
.L_87:
        /*0028*/ 	.byte	0x04, 0x17
        /*002a*/ 	.short	(.L_89 - .L_88)
.L_88:
        /*002c*/ 	.word	0x00000000
        /*0030*/ 	.short	0x0002
        /*0032*/ 	.short	0x0010
        /*0034*/ 	.byte	0x00, 0xf0, 0x11, 0x00


	//----- nvinfo : EIATTR_KPARAM_INFO
	.align		4
.L_89:
        /*0038*/ 	.byte	0x04, 0x17
        /*003a*/ 	.short	(.L_91 - .L_90)
.L_90:
        /*003c*/ 	.word	0x00000000
        /*0040*/ 	.short	0x0001
        /*0042*/ 	.short	0x0008
        /*0044*/ 	.byte	0x00, 0xf5, 0x21, 0x00


	//----- nvinfo : EIATTR_KPARAM_INFO
	.align		4
.L_91:
        /*0048*/ 	.byte	0x04, 0x17
        /*004a*/ 	.short	(.L_93 - .L_92)
.L_92:
        /*004c*/ 	.word	0x00000000
        /*0050*/ 	.short	0x0000
        /*0052*/ 	.short	0x0000
        /*0054*/ 	.byte	0x00, 0xf5, 0x21, 0x00


	//----- nvinfo : EIATTR_SPARSE_MMA_MASK
	.align		4
.L_93:
        /*0058*/ 	.byte	0x03, 0x50
        /*005a*/ 	.short	0x0000


	//----- nvinfo : EIATTR_MAXREG_COUNT
	.align		4
        /*005c*/ 	.byte	0x03, 0x1b
        /*005e*/ 	.short	0x00ff


	//----- nvinfo : EIATTR_MERCURY_ISA_VERSION
	.align		4
        /*0060*/ 	.byte	0x03, 0x5f
        /*0062*/ 	.short	0x0101


	//----- nvinfo : EIATTR_VRC_CTA_INIT_COUNT
	.align		4
        /*0064*/ 	.byte	0x02, 0x4a
	.zero		1
	.zero		1


	//----- nvinfo : EIATTR_EXIT_INSTR_OFFSETS
	.align		4
        /*0068*/ 	.byte	0x04, 0x1c
        /*006a*/ 	.short	(.L_95 - .L_94)


	//   ....[0]....
.L_94:
        /*006c*/ 	.word	0x000000c0


	//   ....[1]....
        /*0070*/ 	.word	0x00000d00


	//----- nvinfo : EIATTR_CRS_STACK_SIZE
	.align		4
.L_95:
        /*0074*/ 	.byte	0x04, 0x1e
        /*0076*/ 	.short	(.L_97 - .L_96)
.L_96:
        /*0078*/ 	.word	0x00000000


	//----- nvinfo : EIATTR_CBANK_PARAM_SIZE
	.align		4
.L_97:
        /*007c*/ 	.byte	0x03, 0x19
        /*007e*/ 	.short	0x001c


	//----- nvinfo : EIATTR_PARAM_CBANK
	.align		4
        /*0080*/ 	.byte	0x04, 0x0a
        /*0082*/ 	.short	(.L_99 - .L_98)
	.align		4
.L_98:
        /*0084*/ 	.word	index@(.nv.constant0._Z16maxPoolingKernelPKfPfiii)
        /*0088*/ 	.short	0x0380
        /*008a*/ 	.short	0x001c


	//----- nvinfo : EIATTR_SW_WAR
	.align		4
.L_99:
        /*008c*/ 	.byte	0x04, 0x36
        /*008e*/ 	.short	(.L_101 - .L_100)
.L_100:
        /*0090*/ 	.word	0x00000008
.L_101:


//--------------------- .nv.info._Z15applyTanhKernelPfi --------------------------
	.section	.nv.info._Z15applyTanhKernelPfi,"",@"SHT_CUDA_INFO"
	.sectionflags	@""
	.align	4


	//----- nvinfo : EIATTR_CUDA_API_VERSION
	.align		4
        /*0000*/ 	.byte	0x04, 0x37
        /*0002*/ 	.short	(.L_103 - .L_102)
.L_102:
        /*0004*/ 	.word	0x00000082


	//----- nvinfo : EIATTR_KPARAM_INFO
	.align		4
.L_103:
        /*0008*/ 	.byte	0x04, 0x17
        /*000a*/ 	.short	(.L_105 - .L_104)
.L_104:
        /*000c*/ 	.word	0x00000000
        /*0010*/ 	.short	0x0001
        /*0012*/ 	.short	0x0008
        /*0014*/ 	.byte	0x00, 0xf0, 0x11, 0x00


	//----- nvinfo : EIATTR_KPARAM_INFO
	.align		4
.L_105:
        /*0018*/ 	.byte	0x04, 0x17
        /*001a*/ 	.short	(.L_107 - .L_106)
.L_106:
        /*001c*/ 	.word	0x00000000
        /*0020*/ 	.short	0x0000
        /*0022*/ 	.short	0x0000
        /*0024*/ 	.byte	0x00, 0xf5, 0x21, 0x00


	//----- nvinfo : EIATTR_SPARSE_MMA_MASK
	.align		4
.L_107:
        /*0028*/ 	.byte	0x03, 0x50
        /*002a*/ 	.short	0x0000


	//----- nvinfo : EIATTR_MAXREG_COUNT
	.align		4
        /*002c*/ 	.byte	0x03, 0x1b
        /*002e*/ 	.short	0x00ff


	//----- nvinfo : EIATTR_MERCURY_ISA_VERSION
	.align		4
        /*0030*/ 	.byte	0x03, 0x5f
        /*0032*/ 	.short	0x0101


	//----- nvinfo : EIATTR_VRC_CTA_INIT_COUNT
	.align		4
        /*0034*/ 	.byte	0x02, 0x4a
	.zero		1
	.zero		1


	//----- nvinfo : EIATTR_EXIT_INSTR_OFFSETS
	.align		4
        /*0038*/ 	.byte	0x04, 0x1c
        /*003a*/ 	.short	(.L_109 - .L_108)


	//   ....[0]....
.L_108:
        /*003c*/ 	.word	0x00000070


	//   ....[1]....
        /*0040*/ 	.word	0x000001e0


	//----- nvinfo : EIATTR_CBANK_PARAM_SIZE
	.align		4
.L_109:
        /*0044*/ 	.byte	0x03, 0x19
        /*0046*/ 	.short	0x000c


	//----- nvinfo : EIATTR_PARAM_CBANK
	.align		4
        /*0048*/ 	.byte	0x04, 0x0a
        /*004a*/ 	.short	(.L_111 - .L_110)
	.align		4
.L_110:
        /*004c*/ 	.word	index@(.nv.constant0._Z15applyTanhKernelPfi)
        /*0050*/ 	.short	0x0380
        /*0052*/ 	.short	0x000c


	//----- nvinfo : EIATTR_SW_WAR
	.align		4
.L_111:
        /*0054*/ 	.byte	0x04, 0x36
        /*0056*/ 	.short	(.L_113 - .L_112)
.L_112:
        /*0058*/ 	.word	0x00000008
.L_113:


//--------------------- .nv.info._Z15applyReLUKernelPfi --------------------------
	.section	.nv.info._Z15applyReLUKernelPfi,"",@"SHT_CUDA_INFO"
	.sectionflags	@""
	.align	4


	//----- nvinfo : EIATTR_CUDA_API_VERSION
	.align		4
        /*0000*/ 	.byte	0x04, 0x37
        /*0002*/ 	.short	(.L_115 - .L_114)
.L_114:
        /*0004*/ 	.word	0x00000082


	//----- nvinfo : EIATTR_KPARAM_INFO
	.align		4
.L_115:
        /*0008*/ 	.byte	0x04, 0x17
        /*000a*/ 	.short	(.L_117 - .L_116)
.L_116:
        /*000c*/ 	.word	0x00000000
        /*0010*/ 	.short	0x0001
        /*0012*/ 	.short	0x0008
        /*0014*/ 	.byte	0x00, 0xf0, 0x11, 0x00


	//----- nvinfo : EIATTR_KPARAM_INFO
	.align		4
.L_117:
        /*0018*/ 	.byte	0x04, 0x17
        /*001a*/ 	.short	(.L_119 - .L_118)
.L_118:
        /*001c*/ 	.word	0x00000000
        /*0020*/ 	.short	0x0000
        /*0022*/ 	.short	0x0000
        /*0024*/ 	.byte	0x00, 0xf5, 0x21, 0x00


	//----- nvinfo : EIATTR_SPARSE_MMA_MASK
	.align		4
.L_119:
        /*0028*/ 	.byte	0x03, 0x50
        /*002a*/ 	.short	0x0000


	//----- nvinfo : EIATTR_MAXREG_COUNT
	.align		4
        /*002c*/ 	.byte	0x03, 0x1b
        /*002e*/ 	.short	0x00ff


	//----- nvinfo : EIATTR_MERCURY_ISA_VERSION
	.align		4
        /*0030*/ 	.byte	0x03, 0x5f
        /*0032*/ 	.short	0x0101


	//----- nvinfo : EIATTR_VRC_CTA_INIT_COUNT
	.align		4
        /*0034*/ 	.byte	0x02, 0x4a
	.zero		1
	.zero		1


	//----- nvinfo : EIATTR_EXIT_INSTR_OFFSETS
	.align		4
        /*0038*/ 	.byte	0x04, 0x1c
        /*003a*/ 	.short	(.L_121 - .L_120)


	//   ....[0]....
.L_120:
        /*003c*/ 	.word	0x00000070


	//   ....[1]....
        /*0040*/ 	.word	0x000000e0


	//----- nvinfo : EIATTR_CBANK_PARAM_SIZE
	.align		4
.L_121:
        /*0044*/ 	.byte	0x03, 0x19
        /*0046*/ 	.short	0x000c


	//----- nvinfo : EIATTR_PARAM_CBANK
	.align		4
        /*0048*/ 	.byte	0x04, 0x0a
        /*004a*/ 	.short	(.L_123 - .L_122)
	.align		4
.L_122:
        /*004c*/ 	.word	index@(.nv.constant0._Z15applyReLUKernelPfi)
        /*0050*/ 	.short	0x0380
        /*0052*/ 	.short	0x000c


	//----- nvinfo : EIATTR_SW_WAR
	.align		4
.L_123:
        /*0054*/ 	.byte	0x04, 0x36
        /*0056*/ 	.short	(.L_125 - .L_124)
.L_124:
        /*0058*/ 	.word	0x00000008
.L_125:


//--------------------- .nv.info._Z28convolutionKernelWithPaddingPKfS0_Pfiii --------------------------
	.section	.nv.info._Z28convolutionKernelWithPaddingPKfS0_Pfiii,"",@"SHT_CUDA_INFO"
	.sectionflags	@""
	.align	4


	//----- nvinfo : EIATTR_CUDA_API_VERSION
	.align		4
        /*0000*/ 	.byte	0x04, 0x37
        /*0002*/ 	.short	(.L_127 - .L_126)
.L_126:
        /*0004*/ 	.word	0x00000082


	//----- nvinfo : EIATTR_KPARAM_INFO
	.align		4
.L_127:
        /*0008*/ 	.byte	0x04, 0x17
        /*000a*/ 	.short	(.L_129 - .L_128)
.L_128:
        /*000c*/ 	.word	0x00000000
        /*0010*/ 	.short	0x0005
        /*0012*/ 	.short	0x0020
        /*0014*/ 	.byte	0x00, 0xf0, 0x11, 0x00


	//----- nvinfo : EIATTR_KPARAM_INFO
	.align		4
.L_129:
        /*0018*/ 	.byte	0x04, 0x17
        /*001a*/ 	.short	(.L_131 - .L_130)
.L_130:
        /*001c*/ 	.word	0x00000000
        /*0020*/ 	.short	0x0004
        /*0022*/ 	.short	0x001c
        /*0024*/ 	.byte	0x00, 0xf0, 0x11, 0x00


	//----- nvinfo : EIATTR_KPARAM_INFO
	.align		4
.L_131:
        /*0028*/ 	.byte	0x04, 0x17
        /*002a*/ 	.short	(.L_133 - .L_132)
.L_132:
        /*002c*/ 	.word	0x00000000
        /*0030*/ 	.short	0x0003
        /*0032*/ 	.short	0x0018
        /*0034*/ 	.byte	0x00, 0xf0, 0x11, 0x00


	//----- nvinfo : EIATTR_KPARAM_INFO
	.align		4
.L_133:
        /*0038*/ 	.byte	0x04, 0x17
        /*003a*/ 	.short	(.L_135 - .L_134)
.L_134:
        /*003c*/ 	.word	0x00000000
        /*0040*/ 	.short	0x0002
        /*0042*/ 	.short	0x0010
        /*0044*/ 	.byte	0x00, 0xf5, 0x21, 0x00


	//----- nvinfo : EIATTR_KPARAM_INFO
	.align		4
.L_135:
        /*0048*/ 	.byte	0x04, 0x17
        /*004a*/ 	.short	(.L_137 - .L_136)
.L_136:
        /*004c*/ 	.word	0x00000000
        /*0050*/ 	.short	0x0001
        /*0052*/ 	.short	0x0008
        /*0054*/ 	.byte	0x00, 0xf5, 0x21, 0x00


	//----- nvinfo : EIATTR_KPARAM_INFO
	.align		4
.L_137:
        /*0058*/ 	.byte	0x04, 0x17
        /*005a*/ 	.short	(.L_139 - .L_138)
.L_138:
        /*005c*/ 	.word	0x00000000
        /*0060*/ 	.short	0x0000
        /*0062*/ 	.short	0x0000
        /*0064*/ 	.byte	0x00, 0xf5, 0x21, 0x00


	//----- nvinfo : EIATTR_SPARSE_MMA_MASK
	.align		4
.L_139:
        /*0068*/ 	.byte	0x03, 0x50
        /*006a*/ 	.short	0x0000


	//----- nvinfo : EIATTR_MAXREG_COUNT
	.align		4
        /*006c*/ 	.byte	0x03, 0x1b
        /*006e*/ 	.short	0x00ff


	//----- nvinfo : EIATTR_MERCURY_ISA_VERSION
	.align		4
        /*0070*/ 	.byte	0x03, 0x5f
        /*0072*/ 	.short	0x0101


	//----- nvinfo : EIATTR_VRC_CTA_INIT_COUNT
	.align		4
        /*0074*/ 	.byte	0x02, 0x4a
	.zero		1
	.zero		1


	//----- nvinfo : EIATTR_EXIT_INSTR_OFFSETS
	.align		4
        /*0078*/ 	.byte	0x04, 0x1c
        /*007a*/ 	.short	(.L_141 - .L_140)


	//   ....[0]....
.L_140:
        /*007c*/ 	.word	0x000000f0


	//   ....[1]....
        /*0080*/ 	.word	0x00000d20


	//----- nvinfo : EIATTR_CRS_STACK_SIZE
	.align		4
.L_141:
        /*0084*/ 	.byte	0x04, 0x1e
        /*0086*/ 	.short	(.L_143 - .L_142)
.L_142:
        /*0088*/ 	.word	0x00000000


	//----- nvinfo : EIATTR_CBANK_PARAM_SIZE
	.align		4
.L_143:
        /*008c*/ 	.byte	0x03, 0x19
        /*008e*/ 	.short	0x0024


	//----- nvinfo : EIATTR_PARAM_CBANK
	.align		4
        /*0090*/ 	.byte	0x04, 0x0a
        /*0092*/ 	.short	(.L_145 - .L_144)
	.align		4
.L_144:
        /*0094*/ 	.word	index@(.nv.constant0._Z28convolutionKernelWithPaddingPKfS0_Pfiii)
        /*0098*/ 	.short	0x0380
        /*009a*/ 	.short	0x0024


	//----- nvinfo : EIATTR_SW_WAR
	.align		4
.L_145:
        /*009c*/ 	.byte	0x04, 0x36
        /*009e*/ 	.short	(.L_147 - .L_146)
.L_146:
        /*00a0*/ 	.word	0x00000008
.L_147:


//--------------------- .nv.info._Z31convolutionKernelWithoutPaddingPKfS0_Pfii --------------------------
	.section	.nv.info._Z31convolutionKernelWithoutPaddingPKfS0_Pfii,"",@"SHT_CUDA_INFO"
	.sectionflags	@""
	.align	4


	//----- nvinfo : EIATTR_CUDA_API_VERSION
	.align		4
        /*0000*/ 	.byte	0x04, 0x37
        /*0002*/ 	.short	(.L_149 - .L_148)
.L_148:
        /*0004*/ 	.word	0x00000082


	//----- nvinfo : EIATTR_KPARAM_INFO
	.align		4
.L_149:
        /*0008*/ 	.byte	0x04, 0x17
        /*000a*/ 	.short	(.L_151 - .L_150)
.L_150:
        /*000c*/ 	.word	0x00000000
        /*0010*/ 	.short	0x0004
        /*0012*/ 	.short	0x001c
        /*0014*/ 	.byte	0x00, 0xf0, 0x11, 0x00


	//----- nvinfo : EIATTR_KPARAM_INFO
	.align		4
.L_151:
        /*0018*/ 	.byte	0x04, 0x17
        /*001a*/ 	.short	(.L_153 - .L_152)
.L_152:
        /*001c*/ 	.word	0x00000000
        /*0020*/ 	.short	0x0003
        /*0022*/ 	.short	0x0018
        /*0024*/ 	.byte	0x00, 0xf0, 0x11, 0x00


	//----- nvinfo : EIATTR_KPARAM_INFO
	.align		4
.L_153:
        /*0028*/ 	.byte	0x04, 0x17
        /*002a*/ 	.short	(.L_155 - .L_154)
.L_154:
        /*002c*/ 	.word	0x00000000
        /*0030*/ 	.short	0x0002
        /*0032*/ 	.short	0x0010
        /*0034*/ 	.byte	0x00, 0xf5, 0x21, 0x00


	//----- nvinfo : EIATTR_KPARAM_INFO
	.align		4
.L_155:
        /*0038*/ 	.byte	0x04, 0x17
        /*003a*/ 	.short	(.L_157 - .L_156)
.L_156:
        /*003c*/ 	.word	0x00000000
        /*0040*/ 	.short	0x0001
        /*0042*/ 	.short	0x0008
        /*0044*/ 	.byte	0x00, 0xf5, 0x21, 0x00


	//----- nvinfo : EIATTR_KPARAM_INFO
	.align		4
.L_157:
        /*0048*/ 	.byte	0x04, 0x17
        /*004a*/ 	.short	(.L_159 - .L_158)
.L_158:
        /*004c*/ 	.word	0x00000000
        /*0050*/ 	.short	0x0000
        /*0052*/ 	.short	0x0000
        /*0054*/ 	.byte	0x00, 0xf5, 0x21, 0x00


	//----- nvinfo : EIATTR_SPARSE_MMA_MASK
	.align		4
.L_159:
        /*0058*/ 	.byte	0x03, 0x50
        /*005a*/ 	.short	0x0000


	//----- nvinfo : EIATTR_MAXREG_COUNT
	.align		4
        /*005c*/ 	.byte	0x03, 0x1b
        /*005e*/ 	.short	0x00ff


	//----- nvinfo : EIATTR_MERCURY_ISA_VERSION
	.align		4
        /*0060*/ 	.byte	0x03, 0x5f
        /*0062*/ 	.short	0x0101


	//----- nvinfo : EIATTR_VRC_CTA_INIT_COUNT
	.align		4
        /*0064*/ 	.byte	0x02, 0x4a
	.zero		1
	.zero		1


	//----- nvinfo : EIATTR_EXIT_INSTR_OFFSETS
	.align		4
        /*0068*/ 	.byte	0x04, 0x1c
        /*006a*/ 	.short	(.L_161 - .L_160)


	//   ....[0]....
.L_160:
        /*006c*/ 	.word	0x000000d0


	//   ....[1]....
        /*0070*/ 	.word	0x00000ce0


	//----- nvinfo : EIATTR_CBANK_PARAM_SIZE
	.align		4
.L_161:
        /*0074*/ 	.byte	0x03, 0x19
        /*0076*/ 	.short	0x0020


	//----- nvinfo : EIATTR_PARAM_CBANK
	.align		4
        /*0078*/ 	.byte	0x04, 0x0a
        /*007a*/ 	.short	(.L_163 - .L_162)
	.align		4
.L_162:
        /*007c*/ 	.word	index@(.nv.constant0._Z31convolutionKernelWithoutPaddingPKfS0_Pfii)
        /*0080*/ 	.short	0x0380
        /*0082*/ 	.short	0x0020


	//----- nvinfo : EIATTR_SW_WAR
	.align		4
.L_163:
        /*0084*/ 	.byte	0x04, 0x36
        /*0086*/ 	.short	(.L_165 - .L_164)
.L_164:
        /*0088*/ 	.word	0x00000008
.L_165:


//--------------------- .nv.callgraph             --------------------------
	.section	.nv.callgraph,"",@"SHT_CUDA_CALLGRAPH"
	.align	4
	.sectionentsize	8
	.align		4
        /*0000*/ 	.word	0x00000000
	.align		4
        /*0004*/ 	.word	0xffffffff
	.align		4
        /*0008*/ 	.word	0x00000000
	.align		4
        /*000c*/ 	.word	0xfffffffe
	.align		4
        /*0010*/ 	.word	0x00000000
	.align		4
        /*0014*/ 	.word	0xfffffffd
	.align		4
        /*0018*/ 	.word	0x00000000
	.align		4
        /*001c*/ 	.word	0xfffffffc


//--------------------- .text._Z18applySigmoidKernelPfS_i --------------------------
	.section	.text._Z18applySigmoidKernelPfS_i,"ax",@progbits
	.align	128
        .global         _Z18applySigmoidKernelPfS_i
        .type           _Z18applySigmoidKernelPfS_i,@function
        .size           _Z18applySigmoidKernelPfS_i,(.L_x_59 - _Z18applySigmoidKernelPfS_i)
        .other          _Z18applySigmoidKernelPfS_i,@"STO_CUDA_ENTRY STV_DEFAULT"
_Z18applySigmoidKernelPfS_i:
.text._Z18applySigmoidKernelPfS_i:
[----:B------:R-:W-:Y:S01]  /*0000*/  LDC R1, c[0x0][0x37c] ;  /* 0x0000df00ff017b82 */ /* 0x000fe20000000800 */
[----:B------:R-:W0:Y:S07]  /*0010*/  S2R R0, SR_TID.X ;  /* 0x0000000000007919 */ /* 0x000e2e0000002100 */
[----:B------:R-:W0:Y:S01]  /*0020*/  S2UR UR4, SR_CTAID.X ;  /* 0x00000000000479c3 */ /* 0x000e220000002500 */
[----:B------:R-:W1:Y:S07]  /*0030*/  LDCU UR5, c[0x0][0x390] ;  /* 0x00007200ff0577ac */ /* 0x000e6e0008000800 */
[----:B------:R-:W0:Y:S02]  /*0040*/  LDC R3, c[0x0][0x360] ;  /* 0x0000d800ff037b82 */ /* 0x000e240000000800 */
[----:B0-----:R-:W-:-:S05]  /*0050*/  IMAD R3, R3, UR4, R0 ;  /* 0x0000000403037c24 */ /* 0x001fca000f8e0200 */
[----:B-1----:R-:W-:-:S13]  /*0060*/  ISETP.GE.AND P0, PT, R3, UR5, PT ;  /* 0x0000000503007c0c */ /* 0x002fda000bf06270 */
[----:B------:R-:W-:Y:S05]  /*0070*/  @P0 EXIT ;  /* 0x000000000000094d */ /* 0x000fea0003800000 */
[----:B------:R-:W0:Y:S01]  /*0080*/  LDC.64 R4, c[0x0][0x380] ;  /* 0x0000e000ff047b82 */ /* 0x000e220000000a00 */
[----:B------:R-:W1:Y:S01]  /*0090*/  LDCU.64 UR4, c[0x0][0x358] ;  /* 0x00006b00ff0477ac */ /* 0x000e620008000a00 */
[----:B0-----:R-:W-:-:S06]  /*00a0*/  IMAD.WIDE R4, R3, 0x4, R4 ;  /* 0x0000000403047825 */ /* 0x001fcc00078e0204 */
[----:B-1----:R-:W2:Y:S01]  /*00b0*/  LDG.E R4, desc[UR4][R4.64] ;  /* 0x0000000404047981 */ /* 0x002ea2000c1e1900 */
[----:B------:R-:W-:Y:S01]  /*00c0*/  IMAD.MOV.U32 R7, RZ, RZ, 0x3bbb989d ;  /* 0x3bbb989dff077424 */ /* 0x000fe200078e00ff */
[----:B------:R-:W-:Y:S01]  /*00d0*/  BSSY.RECONVERGENT B0, `(.L_x_0) ;  /* 0x0000015000007945 */ /* 0x000fe20003800200 */
[----:B------:R-:W-:Y:S02]  /*00e0*/  IMAD.MOV.U32 R9, RZ, RZ, 0x437c0000 ;  /* 0x437c0000ff097424 */ /* 0x000fe400078e00ff */
[----:B--2---:R-:W-:-:S04]  /*00f0*/  FFMA.SAT R0, R4, -R7, 0.5 ;  /* 0x3f00000004007423 */ /* 0x004fc80000002807 */
[----:B------:R-:W-:-:S04]  /*0100*/  FFMA.RM R0, R0, R9, 12582913 ;  /* 0x4b40000100007423 */ /* 0x000fc80000004009 */
[C---:B------:R-:W-:Y:S01]  /*0110*/  FADD R7, R0.reuse, -12583039 ;  /* 0xcb40007f00077421 */ /* 0x040fe20000000000 */
[----:B------:R-:W-:-:S03]  /*0120*/  SHF.L.U32 R0, R0, 0x17, RZ ;  /* 0x0000001700007819 */ /* 0x000fc600000006ff */
[----:B------:R-:W-:-:S04]  /*0130*/  FFMA R7, R4, -1.4426950216293334961, -R7 ;  /* 0xbfb8aa3b04077823 */ /* 0x000fc80000000807 */
[----:B------:R-:W-:-:S06]  /*0140*/  FFMA R7, R4, -1.925963033500011079e-08, R7 ;  /* 0xb2a5706004077823 */ /* 0x000fcc0000000007 */
[----:B------:R-:W0:Y:S02]  /*0150*/  MUFU.EX2 R7, R7 ;  /* 0x0000000700077308 */ /* 0x000e240000000800 */
[----:B0-----:R-:W-:-:S04]  /*0160*/  FFMA R0, R0, R7, 1 ;  /* 0x3f80000000007423 */ /* 0x001fc80000000007 */
[----:B------:R-:W-:-:S05]  /*0170*/  VIADD R2, R0, 0x1800000 ;  /* 0x0180000000027836 */ /* 0x000fca0000000000 */
[----:B------:R-:W-:-:S04]  /*0180*/  LOP3.LUT R2, R2, 0x7f800000, RZ, 0xc0, !PT ;  /* 0x7f80000002027812 */ /* 0x000fc800078ec0ff */
[----:B------:R-:W-:-:S13]  /*0190*/  ISETP.GT.U32.AND P0, PT, R2, 0x1ffffff, PT ;  /* 0x01ffffff0200780c */ /* 0x000fda0003f04070 */
[----:B------:R-:W-:Y:S05]  /*01a0*/  @P0 BRA `(.L_x_1) ;  /* 0x00000000000c0947 */ /* 0x000fea0003800000 */
[----:B------:R-:W-:-:S07]  /*01b0*/  MOV R4, 0x1d0 ;  /* 0x000001d000047802 */ /* 0x000fce0000000f00 */
[----:B------:R-:W-:Y:S05]  /*01c0*/  CALL.REL.NOINC `($__internal_0_$__cuda_sm20_rcp_rn_f32_slowpath) ;  /* 0x0000000000287944 */ /* 0x000fea0003c00000 */
[----:B------:R-:W-:Y:S05]  /*01d0*/  BRA `(.L_x_2) ;  /* 0x0000000000107947 */ /* 0x000fea0003800000 */
.L_x_1:
[----:B------:R-:W0:Y:S02]  /*01e0*/  MUFU.RCP R7, R0 ;  /* 0x0000000000077308 */ /* 0x000e240000001000 */
[----:B0-----:R-:W-:-:S04]  /*01f0*/  FFMA R2, R0, R7, -1 ;  /* 0xbf80000000027423 */ /* 0x001fc80000000007 */
[----:B------:R-:W-:-:S04]  /*0200*/  FADD.FTZ R2, -R2, -RZ ;  /* 0x800000ff02027221 */ /* 0x000fc80000010100 */
[----:B------:R-:W-:-:S07]  /*0210*/  FFMA R7, R7, R2, R7 ;  /* 0x0000000207077223 */ /* 0x000fce0000000007 */
.L_x_2:
[----:B------:R-:W-:Y:S05]  /*0220*/  BSYNC.RECONVERGENT B0 ;  /* 0x0000000000007941 */ /* 0x000fea0003800200 */
.L_x_0:
[----:B------:R-:W0:Y:S02]  /*0230*/  LDC.64 R4, c[0x0][0x388] ;  /* 0x0000e200ff047b82 */ /* 0x000e240000000a00 */
[----:B0-----:R-:W-:-:S05]  /*0240*/  IMAD.WIDE R2, R3, 0x4, R4 ;  /* 0x0000000403027825 */ /* 0x001fca00078e0204 */
[----:B------:R-:W-:Y:S01]  /*0250*/  STG.E desc[UR4][R2.64], R7 ;  /* 0x0000000702007986 */ /* 0x000fe2000c101904 */
[----:B------:R-:W-:Y:S05]  /*0260*/  EXIT ;  /* 0x000000000000794d */ /* 0x000fea0003800000 */
        .weak           $__internal_0_$__cuda_sm20_rcp_rn_f32_slowpath
        .type           $__internal_0_$__cuda_sm20_rcp_rn_f32_slowpath,@function
        .size           $__internal_0_$__cuda_sm20_rcp_rn_f32_slowpath,(.L_x_59 - $__internal_0_$__cuda_sm20_rcp_rn_f32_slowpath)
$__internal_0_$__cuda_sm20_rcp_rn_f32_slowpath:
[----:B------:R-:W-:Y:S01]  /*0270*/  IMAD.SHL.U32 R2, R0, 0x2, RZ ;  /* 0x0000000200027824 */ /* 0x000fe200078e00ff */
[----:B------:R-:W-:Y:S04]  /*0280*/  BSSY.RECONVERGENT B1, `(.L_x_3) ;  /* 0x0000030000017945 */ /* 0x000fe80003800200 */
[----:B------:R-:W-:-:S04]  /*0290*/  SHF.R.U32.HI R2, RZ, 0x18, R2 ;  /* 0x00000018ff027819 */ /* 0x000fc80000011602 */
[----:B------:R-:W-:-:S13]  /*02a0*/  ISETP.NE.U32.AND P0, PT, R2, RZ, PT ;  /* 0x000000ff0200720c */ /* 0x000fda0003f05070 */
[----:B------:R-:W-:Y:S05]  /*02b0*/  @P0 BRA `(.L_x_4) ;  /* 0x0000000000280947 */ /* 0x000fea0003800000 */
[----:B------:R-:W-:-:S04]  /*02c0*/  SHF.L.U32 R2, R0, 0x1, RZ ;  /* 0x0000000100027819 */ /* 0x000fc800000006ff */
[----:B------:R-:W-:-:S13]  /*02d0*/  ISETP.NE.AND P0, PT, R2, RZ, PT ;  /* 0x000000ff0200720c */ /* 0x000fda0003f05270 */
[----:B------:R-:W-:Y:S01]  /*02e0*/  @P0 FFMA R6, R0, 1.84467440737095516160e+19, RZ ;  /* 0x5f80000000060823 */ /* 0x000fe200000000ff */
[----:B------:R-:W-:Y:S08]  /*02f0*/  @!P0 MUFU.RCP R5, R0 ;  /* 0x0000000000058308 */ /* 0x000ff00000001000 */
[----:B------:R-:W0:Y:S02]  /*0300*/  @P0 MUFU.RCP R7, R6 ;  /* 0x0000000600070308 */ /* 0x000e240000001000 */
[----:B0-----:R-:W-:-:S04]  /*0310*/  @P0 FFMA R2, R6, R7, -1 ;  /* 0xbf80000006020423 */ /* 0x001fc80000000007 */
[----:B------:R-:W-:-:S04]  /*0320*/  @P0 FADD.FTZ R2, -R2, -RZ ;  /* 0x800000ff02020221 */ /* 0x000fc80000010100 */
[----:B------:R-:W-:-:S04]  /*0330*/  @P0 FFMA R2, R7, R2, R7 ;  /* 0x0000000207020223 */ /* 0x000fc80000000007 */
[----:B------:R-:W-:Y:S01]  /*0340*/  @P0 FFMA R5, R2, 1.84467440737095516160e+19, RZ ;  /* 0x5f80000002050823 */ /* 0x000fe200000000ff */
[----:B------:R-:W-:Y:S06]  /*0350*/  BRA `(.L_x_5) ;  /* 0x0000000000887947 */ /* 0x000fec0003800000 */
.L_x_4:
[----:B------:R-:W-:-:S05]  /*0360*/  VIADD R5, R2, 0xffffff03 ;  /* 0xffffff0302057836 */ /* 0x000fca0000000000 */
[----:B------:R-:W-:-:S13]  /*0370*/  ISETP.GT.U32.AND P0, PT, R5, 0x1, PT ;  /* 0x000000010500780c */ /* 0x000fda0003f04070 */
[----:B------:R-:W-:Y:S05]  /*0380*/  @P0 BRA `(.L_x_6) ;  /* 0x0000000000780947 */ /* 0x000fea0003800000 */
[----:B------:R-:W-:Y:S01]  /*0390*/  LOP3.LUT R6, R0, 0x7fffff, RZ, 0xc0, !PT ;  /* 0x007fffff00067812 */ /* 0x000fe200078ec0ff */
[----:B------:R-:W-:-:S03]  /*03a0*/  IMAD.MOV.U32 R10, RZ, RZ, 0x3 ;  /* 0x00000003ff0a7424 */ /* 0x000fc600078e00ff */
[----:B------:R-:W-:Y:S02]  /*03b0*/  LOP3.LUT R6, R6, 0x3f800000, RZ, 0xfc, !PT ;  /* 0x3f80000006067812 */ /* 0x000fe400078efcff */
[----:B------:R-:W-:Y:S02]  /*03c0*/  SHF.L.U32 R11, R10, R5, RZ ;  /* 0x000000050a0b7219 */ /* 0x000fe400000006ff */
[----:B------:R-:W0:Y:S02]  /*03d0*/  MUFU.RCP R7, R6 ;  /* 0x0000000600077308 */ /* 0x000e240000001000 */
[----:B0-----:R-:W-:-:S04]  /*03e0*/  FFMA R8, R6, R7, -1 ;  /* 0xbf80000006087423 */ /* 0x001fc80000000007 */
[----:B------:R-:W-:-:S04]  /*03f0*/  FADD.FTZ R8, -R8, -RZ ;  /* 0x800000ff08087221 */ /* 0x000fc80000010100 */
[CCC-:B------:R-:W-:Y:S01]  /*0400*/  FFMA.RM R9, R7.reuse, R8.reuse, R7.reuse ;  /* 0x0000000807097223 */ /* 0x1c0fe20000004007 */
[----:B------:R-:W-:-:S04]  /*0410*/  FFMA.RP R8, R7, R8, R7 ;  /* 0x0000000807087223 */ /* 0x000fc80000008007 */
[C---:B------:R-:W-:Y:S02]  /*0420*/  LOP3.LUT R7, R9.reuse, 0x7fffff, RZ, 0xc0, !PT ;  /* 0x007fffff09077812 */ /* 0x040fe400078ec0ff */
[----:B------:R-:W-:Y:S02]  /*0430*/  FSETP.NEU.FTZ.AND P0, PT, R9, R8, PT ;  /* 0x000000080900720b */ /* 0x000fe40003f1d000 */
[----:B------:R-:W-:Y:S02]  /*0440*/  LOP3.LUT R8, R7, 0x800000, RZ, 0xfc, !PT ;  /* 0x0080000007087812 */ /* 0x000fe400078efcff */
[----:B------:R-:W-:Y:S02]  /*0450*/  SEL R7, RZ, 0xffffffff, !P0 ;  /* 0xffffffffff077807 */ /* 0x000fe40004000000 */
[----:B------:R-:W-:Y:S02]  /*0460*/  LOP3.LUT R6, R11, R8, RZ, 0xc0, !PT ;  /* 0x000000080b067212 */ /* 0x000fe400078ec0ff */
[----:B------:R-:W-:-:S02]  /*0470*/  IADD3 R7, PT, PT, -R7, RZ, RZ ;  /* 0x000000ff07077210 */ /* 0x000fc40007ffe1ff */
[-C--:B------:R-:W-:Y:S02]  /*0480*/  SHF.R.U32.HI R6, RZ, R5.reuse, R6 ;  /* 0x00000005ff067219 */ /* 0x080fe40000011606 */
[----:B------:R-:W-:Y:S02]  /*0490*/  LOP3.LUT P1, RZ, R7, R5, R8, 0xf8, !PT ;  /* 0x0000000507ff7212 */ /* 0x000fe4000782f808 */
[C---:B------:R-:W-:Y:S02]  /*04a0*/  LOP3.LUT P0, RZ, R6.reuse, 0x1, RZ, 0xc0, !PT ;  /* 0x0000000106ff7812 */ /* 0x040fe4000780c0ff */
[----:B------:R-:W-:-:S04]  /*04b0*/  LOP3.LUT P2, RZ, R6, 0x2, RZ, 0xc0, !PT ;  /* 0x0000000206ff7812 */ /* 0x000fc8000784c0ff */
[----:B------:R-:W-:Y:S02]  /*04c0*/  PLOP3.LUT P0, PT, P0, P1, P2, 0xe0, 0x0 ;  /* 0x000000000000781c */ /* 0x000fe40000703c20 */
[----:B------:R-:W-:Y:S02]  /*04d0*/  LOP3.LUT P1, RZ, R0, 0x7fffff, RZ, 0xc0, !PT ;  /* 0x007fffff00ff7812 */ /* 0x000fe4000782c0ff */
[----:B------:R-:W-:-:S05]  /*04e0*/  SEL R5, RZ, 0x1, !P0 ;  /* 0x00000001ff057807 */ /* 0x000fca0004000000 */
[----:B------:R-:W-:-:S05]  /*04f0*/  IMAD.MOV R5, RZ, RZ, -R5 ;  /* 0x000000ffff057224 */ /* 0x000fca00078e0a05 */
[----:B------:R-:W-:Y:S02]  /*0500*/  ISETP.GE.AND P0, PT, R5, RZ, PT ;  /* 0x000000ff0500720c */ /* 0x000fe40003f06270 */
[----:B------:R-:W-:-:S04]  /*0510*/  IADD3 R5, PT, PT, R2, -0xfc, RZ ;  /* 0xffffff0402057810 */ /* 0x000fc80007ffe0ff */
[----:B------:R-:W-:-:S07]  /*0520*/  SHF.R.U32.HI R5, RZ, R5, R8 ;  /* 0x00000005ff057219 */ /* 0x000fce0000011608 */
[----:B------:R-:W-:-:S05]  /*0530*/  @!P0 VIADD R5, R5, 0x1 ;  /* 0x0000000105058836 */ /* 0x000fca0000000000 */
[----:B------:R-:W-:-:S04]  /*0540*/  @!P1 SHF.L.U32 R5, R5, 0x1, RZ ;  /* 0x0000000105059819 */ /* 0x000fc800000006ff */
[----:B------:R-:W-:Y:S01]  /*0550*/  LOP3.LUT R5, R5, 0x80000000, R0, 0xf8, !PT ;  /* 0x8000000005057812 */ /* 0x000fe200078ef800 */
[----:B------:R-:W-:Y:S06]  /*0560*/  BRA `(.L_x_5) ;  /* 0x0000000000047947 */ /* 0x000fec0003800000 */
.L_x_6:
[----:B------:R0:W1:Y:S02]  /*0570*/  MUFU.RCP R5, R0 ;  /* 0x0000000000057308 */ /* 0x0000640000001000 */
.L_x_5:
[----:B------:R-:W-:Y:S05]  /*0580*/  BSYNC.RECONVERGENT B1 ;  /* 0x0000000000017941 */ /* 0x000fea0003800200 */
.L_x_3:
[----:B-1----:R-:W-:Y:S02]  /*0590*/  IMAD.MOV.U32 R7, RZ, RZ, R5 ;  /* 0x000000ffff077224 */ /* 0x002fe400078e0005 */
[----:B------:R-:W-:-:S04]  /*05a0*/  HFMA2 R5, -RZ, RZ, 0, 0 ;  /* 0x00000000ff057431 */ /* 0x000fc800000001ff */
[----:B0-----:R-:W-:Y:S05]  /*05b0*/  RET.REL.NODEC R4 `(_Z18applySigmoidKernelPfS_i) ;  /* 0xfffffff804907950 */ /* 0x001fea0003c3ffff */
.L_x_7:
[----:B------:R-:W-:-:S00]  /*05c0*/  BRA `(.L_x_7) ;  /* 0xfffffffc00fc7947 */ /* 0x000fc0000383ffff */
[----:B------:R-:W-:-:S00]  /*05d0*/  NOP ;  /* 0x0000000000007918 */ /* 0x000fc00000000000 */
        /* <DEDUP_REMOVED lines=10> */
.L_x_59:


//--------------------- .text._Z20averagePoolingKernelPKfPfiii --------------------------
	.section	.text._Z20averagePoolingKernelPKfPfiii,"ax",@progbits
	.align	128
        .global         _Z20averagePoolingKernelPKfPfiii
        .type           _Z20averagePoolingKernelPKfPfiii,@function
        .size           _Z20averagePoolingKernelPKfPfiii,(.L_x_60 - _Z20averagePoolingKernelPKfPfiii)
        .other          _Z20averagePoolingKernelPKfPfiii,@"STO_CUDA_ENTRY STV_DEFAULT"
_Z20averagePoolingKernelPKfPfiii:
.text._Z20averagePoolingKernelPKfPfiii:
[----:B------:R-:W-:Y:S01]  /*0000*/  LDC R1, c[0x0][0x37c] ;  /* 0x0000df00ff017b82 */ /* 0x000fe20000000800 */
[----:B------:R-:W0:Y:S07]  /*0010*/  S2R R3, SR_TID.X ;  /* 0x0000000000037919 */ /* 0x000e2e0000002100 */
[----:B------:R-:W0:Y:S01]  /*0020*/  LDC R2, c[0x0][0x360] ;  /* 0x0000d800ff027b82 */ /* 0x000e220000000800 */
[----:B------:R-:W1:Y:S01]  /*0030*/  LDCU UR6, c[0x0][0x394] ;  /* 0x00007280ff0677ac */ /* 0x000e620008000800 */
[----:B------:R-:W2:Y:S06]  /*0040*/  S2R R0, SR_TID.Y ;  /* 0x0000000000007919 */ /* 0x000eac0000002200 */
[----:B------:R-:W0:Y:S08]  /*0050*/  S2UR UR4, SR_CTAID.X ;  /* 0x00000000000479c3 */ /* 0x000e300000002500 */
[----:B------:R-:W2:Y:S08]  /*0060*/  S2UR UR5, SR_CTAID.Y ;  /* 0x00000000000579c3 */ /* 0x000eb00000002600 */
[----:B------:R-:W2:Y:S01]  /*0070*/  LDC R5, c[0x0][0x364] ;  /* 0x0000d900ff057b82 */ /* 0x000ea20000000800 */
[----:B0-----:R-:W-:-:S02]  /*0080*/  IMAD R2, R2, UR4, R3 ;  /* 0x0000000402027c24 */ /* 0x001fc4000f8e0203 */
[----:B--2---:R-:W-:-:S05]  /*0090*/  IMAD R5, R5, UR5, R0 ;  /* 0x0000000505057c24 */ /* 0x004fca000f8e0200 */
[----:B------:R-:W-:-:S04]  /*00a0*/  VIMNMX R0, PT, PT, R2, R5, !PT ;  /* 0x0000000502007248 */ /* 0x000fc80007fe0100 */
[----:B-1----:R-:W-:-:S13]  /*00b0*/  ISETP.GE.AND P0, PT, R0, UR6, PT ;  /* 0x0000000600007c0c */ /* 0x002fda000bf06270 */
[----:B------:R-:W-:Y:S05]  /*00c0*/  @P0 EXIT ;  /* 0x000000000000094d */ /* 0x000fea0003800000 */
[----:B------:R-:W0:Y:S01]  /*00d0*/  LDCU UR6, c[0x0][0x398] ;  /* 0x00007300ff0677ac */ /* 0x000e220008000800 */
[----:B------:R-:W-:Y:S02]  /*00e0*/  IMAD.MOV.U32 R3, RZ, RZ, RZ ;  /* 0x000000ffff037224 */ /* 0x000fe400078e00ff */
[----:B------:R-:W-:Y:S01]  /*00f0*/  IMAD.MOV.U32 R4, RZ, RZ, RZ ;  /* 0x000000ffff047224 */ /* 0x000fe200078e00ff */
[----:B------:R-:W1:Y:S01]  /*0100*/  LDCU.64 UR10, c[0x0][0x358] ;  /* 0x00006b00ff0a77ac */ /* 0x000e620008000a00 */
[----:B0-----:R-:W-:-:S09]  /*0110*/  UISETP.GE.AND UP0, UPT, UR6, 0x1, UPT ;  /* 0x000000010600788c */ /* 0x001fd2000bf06270 */
[----:B-1----:R-:W-:Y:S05]  /*0120*/  BRA.U !UP0, `(.L_x_8) ;  /* 0x0000000908147547 */ /* 0x002fea000b800000 */
[----:B------:R-:W-:Y:S01]  /*0130*/  ULOP3.LUT UR7, UR6, 0x7, URZ, 0xc0, !UPT ;  /* 0x0000000706077892 */ /* 0x000fe2000f8ec0ff */
[----:B------:R-:W-:Y:S01]  /*0140*/  IMAD.MOV.U32 R3, RZ, RZ, RZ ;  /* 0x000000ffff037224 */ /* 0x000fe200078e00ff */
[----:B------:R-:W-:Y:S01]  /*0150*/  ULOP3.LUT UR8, UR6, 0x3, URZ, 0xc0, !UPT ;  /* 0x0000000306087892 */ /* 0x000fe2000f8ec0ff */
[----:B------:R-:W-:Y:S01]  /*0160*/  IMAD.MOV.U32 R0, RZ, RZ, RZ ;  /* 0x000000ffff007224 */ /* 0x000fe200078e00ff */
[----:B------:R-:W-:Y:S02]  /*0170*/  UIADD3 UR4, UPT, UPT, UR7, -0x1, URZ ;  /* 0xffffffff07047890 */ /* 0x000fe4000fffe0ff */
[----:B------:R-:W-:Y:S02]  /*0180*/  ULOP3.LUT UR6, UR6, 0x7ffffff8, URZ, 0xc0, !UPT ;  /* 0x7ffffff806067892 */ /* 0x000fe4000f8ec0ff */
[----:B------:R-:W-:-:S03]  /*0190*/  UISETP.GE.U32.AND UP0, UPT, UR4, 0x3, UPT ;  /* 0x000000030400788c */ /* 0x000fc6000bf06070 */
[----:B------:R-:W-:-:S08]  /*01a0*/  UMOV UR4, URZ ;  /* 0x000000ff00047c82 */ /* 0x000fd00008000000 */
.L_x_15:
[----:B------:R-:W0:Y:S02]  /*01b0*/  LDCU UR5, c[0x0][0x398] ;  /* 0x00007300ff0577ac */ /* 0x000e240008000800 */
[----:B0-----:R-:W-:Y:S01]  /*01c0*/  IMAD.U32 R11, RZ, RZ, UR5 ;  /* 0x00000005ff0b7e24 */ /* 0x001fe2000f8e00ff */
[----:B------:R-:W-:-:S03]  /*01d0*/  UMOV UR5, URZ ;  /* 0x000000ff00057c82 */ /* 0x000fc60008000000 */
[----:B------:R-:W-:Y:S01]  /*01e0*/  IMAD R4, R5, R11, UR4 ;  /* 0x0000000405047e24 */ /* 0x000fe2000f8e020b */
[----:B------:R-:W-:Y:S01]  /*01f0*/  ISETP.GE.U32.AND P1, PT, R11, 0x8, PT ;  /* 0x000000080b00780c */ /* 0x000fe20003f26070 */
[----:B------:R-:W-:-:S06]  /*0200*/  UIADD3 UR4, UPT, UPT, UR4, 0x1, URZ ;  /* 0x0000000104047890 */ /* 0x000fcc000fffe0ff */
[----:B------:R-:W-:-:S06]  /*0210*/  ISETP.NE.AND P0, PT, R11, UR4, PT ;  /* 0x000000040b007c0c */ /* 0x000fcc000bf05270 */
[----:B------:R-:W-:Y:S07]  /*0220*/  @!P1 BRA `(.L_x_9) ;  /* 0x0000000000cc9947 */ /* 0x000fee0003800000 */
[----:B------:R-:W0:Y:S01]  /*0230*/  LDC R11, c[0x0][0x398] ;  /* 0x0000e600ff0b7b82 */ /* 0x000e220000000800 */
[----:B------:R-:W1:Y:S01]  /*0240*/  LDCU UR9, c[0x0][0x390] ;  /* 0x00007200ff0977ac */ /* 0x000e620008000800 */
[----:B------:R-:W-:-:S06]  /*0250*/  UMOV UR5, URZ ;  /* 0x000000ff00057c82 */ /* 0x000fcc0008000000 */
[----:B------:R-:W2:Y:S02]  /*0260*/  LDC.64 R6, c[0x0][0x380] ;  /* 0x0000e000ff067b82 */ /* 0x000ea40000000a00 */
.L_x_10:
[----:B0-----:R-:W-:-:S04]  /*0270*/  IMAD R15, R2, R11, UR5 ;  /* 0x00000005020f7e24 */ /* 0x001fc8000f8e020b */
[C---:B-1----:R-:W-:Y:S01]  /*0280*/  IMAD R9, R4.reuse, UR9, R15 ;  /* 0x0000000904097c24 */ /* 0x042fe2000f8e020f */
[----:B------:R-:W-:-:S04]  /*0290*/  VIMNMX R8, PT, PT, R4, R15, !PT ;  /* 0x0000000f04087248 */ /* 0x000fc80007fe0100 */
[----:B------:R-:W-:Y:S02]  /*02a0*/  ISETP.GE.AND P6, PT, R8, UR9, PT ;  /* 0x0000000908007c0c */ /* 0x000fe4000bfc6270 */
[----:B------:R-:W-:-:S04]  /*02b0*/  VIADDMNMX R8, R15, 0x1, R4, !PT ;  /* 0x000000010f087846 */ /* 0x000fc80007800104 */
[----:B------:R-:W-:Y:S01]  /*02c0*/  ISETP.GE.AND P1, PT, R8, UR9, PT ;  /* 0x0000000908007c0c */ /* 0x000fe2000bf26270 */
[----:B--2---:R-:W-:-:S06]  /*02d0*/  IMAD.WIDE R8, R9, 0x4, R6 ;  /* 0x0000000409087825 */ /* 0x004fcc00078e0206 */
[----:B------:R-:W2:Y:S06]  /*02e0*/  @!P6 LDG.E R10, desc[UR10][R8.64] ;  /* 0x0000000a080ae981 */ /* 0x000eac000c1e1900 */
[----:B------:R-:W3:Y:S01]  /*02f0*/  @!P1 LDG.E R12, desc[UR10][R8.64+0x4] ;  /* 0x0000040a080c9981 */ /* 0x000ee2000c1e1900 */
[C-C-:B------:R-:W-:Y:S02]  /*0300*/  VIADDMNMX R13, R15.reuse, 0x2, R4.reuse, !PT ;  /* 0x000000020f0d7846 */ /* 0x140fe40007800104 */
[----:B------:R-:W-:Y:S02]  /*0310*/  VIADDMNMX R14, R15, 0x4, R4, !PT ;  /* 0x000000040f0e7846 */ /* 0x000fe40007800104 */
[----:B------:R-:W-:-:S02]  /*0320*/  ISETP.GE.AND P2, PT, R13, UR9, PT ;  /* 0x000000090d007c0c */ /* 0x000fc4000bf46270 */
[--C-:B------:R-:W-:Y:S02]  /*0330*/  VIADDMNMX R13, R15, 0x3, R4.reuse, !PT ;  /* 0x000000030f0d7846 */ /* 0x100fe40007800104 */
[----:B------:R-:W-:Y:S02]  /*0340*/  ISETP.GE.AND P4, PT, R14, UR9, PT ;  /* 0x000000090e007c0c */ /* 0x000fe4000bf86270 */
[----:B------:R-:W-:Y:S02]  /*0350*/  ISETP.GE.AND P3, PT, R13, UR9, PT ;  /* 0x000000090d007c0c */ /* 0x000fe4000bf66270 */
[----:B------:R-:W-:-:S04]  /*0360*/  VIADDMNMX R13, R15, 0x5, R4, !PT ;  /* 0x000000050f0d7846 */ /* 0x000fc80007800104 */
[----:B------:R-:W-:Y:S01]  /*0370*/  ISETP.GE.AND P5, PT, R13, UR9, PT ;  /* 0x000000090d007c0c */ /* 0x000fe2000bfa6270 */
[----:B------:R-:W4:Y:S01]  /*0380*/  @!P2 LDG.E R14, desc[UR10][R8.64+0x8] ;  /* 0x0000080a080ea981 */ /* 0x000f22000c1e1900 */
[----:B------:R-:W-:Y:S01]  /*0390*/  VIADDMNMX R13, R15, 0x6, R4, !PT ;  /* 0x000000060f0d7846 */ /* 0x000fe20007800104 */
[----:B------:R-:W-:-:S04]  /*03a0*/  @!P6 VIADD R0, R0, 0x1 ;  /* 0x000000010000e836 */ /* 0x000fc80000000000 */
[----:B------:R-:W-:-:S06]  /*03b0*/  @!P1 VIADD R0, R0, 0x1 ;  /* 0x0000000100009836 */ /* 0x000fcc0000000000 */
[----:B------:R-:W5:Y:S01]  /*03c0*/  @!P5 LDG.E R16, desc[UR10][R8.64+0x14] ;  /* 0x0000140a0810d981 */ /* 0x000f62000c1e1900 */
[----:B--2---:R-:W-:Y:S01]  /*03d0*/  @!P6 FADD R3, R3, R10 ;  /* 0x0000000a0303e221 */ /* 0x004fe20000000000 */
[----:B------:R-:W-:Y:S02]  /*03e0*/  ISETP.GE.AND P6, PT, R13, UR9, PT ;  /* 0x000000090d007c0c */ /* 0x000fe4000bfc6270 */
[----:B------:R-:W2:Y:S01]  /*03f0*/  @!P3 LDG.E R10, desc[UR10][R8.64+0xc] ;  /* 0x00000c0a080ab981 */ /* 0x000ea2000c1e1900 */
[----:B------:R-:W-:Y:S01]  /*0400*/  VIADDMNMX R13, R15, 0x7, R4, !PT ;  /* 0x000000070f0d7846 */ /* 0x000fe20007800104 */
[----:B---3--:R-:W-:-:S03]  /*0410*/  @!P1 FADD R3, R3, R12 ;  /* 0x0000000c03039221 */ /* 0x008fc60000000000 */
[----:B------:R-:W-:Y:S01]  /*0420*/  ISETP.GE.AND P1, PT, R13, UR9, PT ;  /* 0x000000090d007c0c */ /* 0x000fe2000bf26270 */
[----:B------:R-:W3:Y:S05]  /*0430*/  @!P4 LDG.E R12, desc[UR10][R8.64+0x10] ;  /* 0x0000100a080cc981 */ /* 0x000eea000c1e1900 */
[----:B------:R-:W5:Y:S07]  /*0440*/  @!P6 LDG.E R18, desc[UR10][R8.64+0x18] ;  /* 0x0000180a0812e981 */ /* 0x000f6e000c1e1900 */
[----:B------:R-:W5:Y:S01]  /*0450*/  @!P1 LDG.E R20, desc[UR10][R8.64+0x1c] ;  /* 0x00001c0a08149981 */ /* 0x000f62000c1e1900 */
[----:B------:R-:W-:-:S02]  /*0460*/  @!P2 VIADD R0, R0, 0x1 ;  /* 0x000000010000a836 */ /* 0x000fc40000000000 */
[----:B----4-:R-:W-:-:S03]  /*0470*/  @!P2 FADD R3, R3, R14 ;  /* 0x0000000e0303a221 */ /* 0x010fc60000000000 */
[----:B------:R-:W-:Y:S01]  /*0480*/  @!P3 IADD3 R0, PT, PT, R0, 0x1, RZ ;  /* 0x000000010000b810 */ /* 0x000fe20007ffe0ff */
[----:B------:R-:W-:-:S04]  /*0490*/  UIADD3 UR5, UPT, UPT, UR5, 0x8, URZ ;  /* 0x0000000805057890 */ /* 0x000fc8000fffe0ff */
[----:B------:R-:W-:Y:S01]  /*04a0*/  @!P4 VIADD R0, R0, 0x1 ;  /* 0x000000010000c836 */ /* 0x000fe20000000000 */
[----:B------:R-:W-:-:S03]  /*04b0*/  UISETP.NE.AND UP1, UPT, UR5, UR6, UPT ;  /* 0x000000060500728c */ /* 0x000fc6000bf25270 */
[----:B------:R-:W-:-:S04]  /*04c0*/  @!P5 VIADD R0, R0, 0x1 ;  /* 0x000000010000d836 */ /* 0x000fc80000000000 */
[----:B------:R-:W-:-:S04]  /*04d0*/  @!P6 VIADD R0, R0, 0x1 ;  /* 0x000000010000e836 */ /* 0x000fc80000000000 */
[----:B------:R-:W-:Y:S02]  /*04e0*/  @!P1 VIADD R0, R0, 0x1 ;  /* 0x0000000100009836 */ /* 0x000fe40000000000 */
[----:B--2---:R-:W-:-:S04]  /*04f0*/  @!P3 FADD R3, R3, R10 ;  /* 0x0000000a0303b221 */ /* 0x004fc80000000000 */
[----:B---3--:R-:W-:-:S04]  /*0500*/  @!P4 FADD R3, R3, R12 ;  /* 0x0000000c0303c221 */ /* 0x008fc80000000000 */
[----:B-----5:R-:W-:-:S04]  /*0510*/  @!P5 FADD R3, R3, R16 ;  /* 0x000000100303d221 */ /* 0x020fc80000000000 */
[----:B------:R-:W-:-:S04]  /*0520*/  @!P6 FADD R3, R3, R18 ;  /* 0x000000120303e221 */ /* 0x000fc80000000000 */
[----:B------:R-:W-:Y:S01]  /*0530*/  @!P1 FADD R3, R3, R20 ;  /* 0x0000001403039221 */ /* 0x000fe20000000000 */
[----:B------:R-:W-:Y:S06]  /*0540*/  BRA.U UP1, `(.L_x_10) ;  /* 0xfffffffd01487547 */ /* 0x000fec000b83ffff */
[----:B------:R-:W-:-:S05]  /*0550*/  UMOV UR5, UR6 ;  /* 0x0000000600057c82 */ /* 0x000fca0008000000 */
.L_x_9:
[----:B------:R-:W-:-:S09]  /*0560*/  UISETP.NE.AND UP1, UPT, UR7, URZ, UPT ;  /* 0x000000ff0700728c */ /* 0x000fd2000bf25270 */
[----:B------:R-:W-:Y:S05]  /*0570*/  BRA.U !UP1, `(.L_x_11) ;  /* 0x0000000109f87547 */ /* 0x000fea000b800000 */
[----:B------:R-:W-:Y:S01]  /*0580*/  UISETP.NE.AND UP1, UPT, UR8, URZ, UPT ;  /* 0x000000ff0800728c */ /* 0x000fe2000bf25270 */
[----:B------:R-:W-:Y:S10]  /*0590*/  BRA.U !UP0, `(.L_x_12) ;  /* 0x0000000108687547 */ /* 0x000ff4000b800000 */
[----:B------:R-:W0:Y:S01]  /*05a0*/  LDCU UR9, c[0x0][0x390] ;  /* 0x00007200ff0977ac */ /* 0x000e220008000800 */
[----:B------:R-:W1:Y:S01]  /*05b0*/  LDC.64 R6, c[0x0][0x380] ;  /* 0x0000e000ff067b82 */ /* 0x000e620000000a00 */
[----:B------:R-:W-:-:S05]  /*05c0*/  IMAD R13, R2, R11, UR5 ;  /* 0x00000005020d7e24 */ /* 0x000fca000f8e020b */
[----:B------:R-:W-:Y:S02]  /*05d0*/  VIMNMX R8, PT, PT, R4, R13, !PT ;  /* 0x0000000d04087248 */ /* 0x000fe40007fe0100 */
[C-C-:B------:R-:W-:Y:S02]  /*05e0*/  VIADDMNMX R10, R13.reuse, 0x1, R4.reuse, !PT ;  /* 0x000000010d0a7846 */ /* 0x140fe40007800104 */
[----:B0-----:R-:W-:Y:S01]  /*05f0*/  ISETP.GE.AND P1, PT, R8, UR9, PT ;  /* 0x0000000908007c0c */ /* 0x001fe2000bf26270 */
[----:B------:R-:W-:Y:S01]  /*0600*/  IMAD R9, R4, UR9, R13 ;  /* 0x0000000904097c24 */ /* 0x000fe2000f8e020d */
[----:B------:R-:W-:Y:S02]  /*0610*/  VIADDMNMX R8, R13, 0x2, R4, !PT ;  /* 0x000000020d087846 */ /* 0x000fe40007800104 */
[----:B------:R-:W-:Y:S02]  /*0620*/  ISETP.GE.AND P2, PT, R10, UR9, PT ;  /* 0x000000090a007c0c */ /* 0x000fe4000bf46270 */
[----:B------:R-:W-:Y:S01]  /*0630*/  ISETP.GE.AND P3, PT, R8, UR9, PT ;  /* 0x0000000908007c0c */ /* 0x000fe2000bf66270 */
[----:B-1----:R-:W-:Y:S01]  /*0640*/  IMAD.WIDE R6, R9, 0x4, R6 ;  /* 0x0000000409067825 */ /* 0x002fe200078e0206 */
[----:B------:R-:W-:-:S04]  /*0650*/  VIADDMNMX R8, R13, 0x3, R4, !PT ;  /* 0x000000030d087846 */ /* 0x000fc80007800104 */
[----:B------:R-:W-:Y:S02]  /*0660*/  ISETP.GE.AND P4, PT, R8, UR9, PT ;  /* 0x0000000908007c0c */ /* 0x000fe4000bf86270 */
[----:B------:R-:W2:Y:S04]  /*0670*/  @!P1 LDG.E R8, desc[UR10][R6.64] ;  /* 0x0000000a06089981 */ /* 0x000ea8000c1e1900 */
[----:B------:R-:W3:Y:S04]  /*0680*/  @!P2 LDG.E R10, desc[UR10][R6.64+0x4] ;  /* 0x0000040a060aa981 */ /* 0x000ee8000c1e1900 */
[----:B------:R-:W4:Y:S04]  /*0690*/  @!P3 LDG.E R12, desc[UR10][R6.64+0x8] ;  /* 0x0000080a060cb981 */ /* 0x000f28000c1e1900 */
[----:B------:R-:W5:Y:S01]  /*06a0*/  @!P4 LDG.E R14, desc[UR10][R6.64+0xc] ;  /* 0x00000c0a060ec981 */ /* 0x000f62000c1e1900 */
[----:B------:R-:W-:Y:S01]  /*06b0*/  @!P1 VIADD R0, R0, 0x1 ;  /* 0x0000000100009836 */ /* 0x000fe20000000000 */
[----:B------:R-:W-:-:S03]  /*06c0*/  UIADD3 UR5, UPT, UPT, UR5, 0x4, URZ ;  /* 0x0000000405057890 */ /* 0x000fc6000fffe0ff */
[----:B------:R-:W-:-:S05]  /*06d0*/  @!P2 VIADD R0, R0, 0x1 ;  /* 0x000000010000a836 */ /* 0x000fca0000000000 */
[----:B------:R-:W-:-:S05]  /*06e0*/  @!P3 IADD3 R0, PT, PT, R0, 0x1, RZ ;  /* 0x000000010000b810 */ /* 0x000fca0007ffe0ff */
[----:B------:R-:W-:Y:S02]  /*06f0*/  @!P4 VIADD R0, R0, 0x1 ;  /* 0x000000010000c836 */ /* 0x000fe40000000000 */
[----:B--2---:R-:W-:-:S04]  /*0700*/  @!P1 FADD R3, R3, R8 ;  /* 0x0000000803039221 */ /* 0x004fc80000000000 */
[----:B---3--:R-:W-:-:S04]  /*0710*/  @!P2 FADD R3, R3, R10 ;  /* 0x0000000a0303a221 */ /* 0x008fc80000000000 */
[----:B----4-:R-:W-:-:S04]  /*0720*/  @!P3 FADD R3, R3, R12 ;  /* 0x0000000c0303b221 */ /* 0x010fc80000000000 */
[----:B-----5:R-:W-:-:S07]  /*0730*/  @!P4 FADD R3, R3, R14 ;  /* 0x0000000e0303c221 */ /* 0x020fce0000000000 */
.L_x_12:
[----:B------:R-:W-:Y:S05]  /*0740*/  BRA.U !UP1, `(.L_x_11) ;  /* 0x0000000109847547 */ /* 0x000fea000b800000 */
[----:B------:R-:W-:Y:S01]  /*0750*/  UISETP.NE.AND UP1, UPT, UR8, 0x1, UPT ;  /* 0x000000010800788c */ /* 0x000fe2000bf25270 */
[----:B------:R-:W-:-:S08]  /*0760*/  LOP3.LUT P3, RZ, R11, 0x1, RZ, 0xc0, !PT ;  /* 0x000000010bff7812 */ /* 0x000fd0000786c0ff */
[----:B------:R-:W-:Y:S05]  /*0770*/  BRA.U !UP1, `(.L_x_13) ;  /* 0x0000000109407547 */ /* 0x000fea000b800000 */
[----:B------:R-:W0:Y:S01]  /*0780*/  LDCU UR9, c[0x0][0x390] ;  /* 0x00007200ff0977ac */ /* 0x000e220008000800 */
[----:B------:R-:W1:Y:S01]  /*0790*/  LDC.64 R6, c[0x0][0x380] ;  /* 0x0000e000ff067b82 */ /* 0x000e620000000a00 */
[----:B------:R-:W-:-:S05]  /*07a0*/  IMAD R9, R2, R11, UR5 ;  /* 0x0000000502097e24 */ /* 0x000fca000f8e020b */
[----:B------:R-:W-:Y:S02]  /*07b0*/  VIMNMX R8, PT, PT, R4, R9, !PT ;  /* 0x0000000904087248 */ /* 0x000fe40007fe0100 */
[----:B------:R-:W-:Y:S02]  /*07c0*/  VIADDMNMX R10, R9, 0x1, R4, !PT ;  /* 0x00000001090a7846 */ /* 0x000fe40007800104 */
[----:B0-----:R-:W-:Y:S01]  /*07d0*/  ISETP.GE.AND P1, PT, R8, UR9, PT ;  /* 0x0000000908007c0c */ /* 0x001fe2000bf26270 */
[----:B------:R-:W-:Y:S01]  /*07e0*/  IMAD R9, R4, UR9, R9 ;  /* 0x0000000904097c24 */ /* 0x000fe2000f8e0209 */
[----:B------:R-:W-:-:S03]  /*07f0*/  ISETP.GE.AND P2, PT, R10, UR9, PT ;  /* 0x000000090a007c0c */ /* 0x000fc6000bf46270 */
[----:B-1----:R-:W-:-:S08]  /*0800*/  IMAD.WIDE R6, R9, 0x4, R6 ;  /* 0x0000000409067825 */ /* 0x002fd000078e0206 */
[----:B------:R-:W2:Y:S04]  /*0810*/  @!P1 LDG.E R8, desc[UR10][R6.64] ;  /* 0x0000000a06089981 */ /* 0x000ea8000c1e1900 */
[----:B------:R-:W3:Y:S01]  /*0820*/  @!P2 LDG.E R10, desc[UR10][R6.64+0x4] ;  /* 0x0000040a060aa981 */ /* 0x000ee2000c1e1900 */
[----:B------:R-:W-:Y:S01]  /*0830*/  @!P1 VIADD R0, R0, 0x1 ;  /* 0x0000000100009836 */ /* 0x000fe20000000000 */
[----:B------:R-:W-:-:S03]  /*0840*/  UIADD3 UR5, UPT, UPT, UR5, 0x2, URZ ;  /* 0x0000000205057890 */ /* 0x000fc6000fffe0ff */
[----:B------:R-:W-:Y:S02]  /*0850*/  @!P2 VIADD R0, R0, 0x1 ;  /* 0x000000010000a836 */ /* 0x000fe40000000000 */
[----:B--2---:R-:W-:-:S04]  /*0860*/  @!P1 FADD R3, R3, R8 ;  /* 0x0000000803039221 */ /* 0x004fc80000000000 */
[----:B---3--:R-:W-:-:S07]  /*0870*/  @!P2 FADD R3, R3, R10 ;  /* 0x0000000a0303a221 */ /* 0x008fce0000000000 */
.L_x_13:
[----:B------:R-:W-:Y:S05]  /*0880*/  @!P3 BRA `(.L_x_11) ;  /* 0x000000000034b947 */ /* 0x000fea0003800000 */
[----:B------:R-:W0:Y:S01]  /*0890*/  LDCU UR9, c[0x0][0x390] ;  /* 0x00007200ff0977ac */ /* 0x000e220008000800 */
[----:B------:R-:W-:Y:S01]  /*08a0*/  IMAD R11, R2, R11, UR5 ;  /* 0x00000005020b7e24 */ /* 0x000fe2000f8e020b */
[----:B------:R-:W-:Y:S04]  /*08b0*/  BSSY.RECONVERGENT B0, `(.L_x_11) ;  /* 0x000000a000007945 */ /* 0x000fe80003800200 */
[----:B------:R-:W-:-:S04]  /*08c0*/  VIMNMX R6, PT, PT, R4, R11, !PT ;  /* 0x0000000b04067248 */ /* 0x000fc80007fe0100 */
[----:B0-----:R-:W-:Y:S01]  /*08d0*/  ISETP.GE.AND P1, PT, R6, UR9, PT ;  /* 0x0000000906007c0c */ /* 0x001fe2000bf26270 */
[----:B------:R-:W-:-:S12]  /*08e0*/  IMAD R11, R4, UR9, R11 ;  /* 0x00000009040b7c24 */ /* 0x000fd8000f8e020b */
[----:B------:R-:W-:Y:S05]  /*08f0*/  @P1 BRA `(.L_x_14) ;  /* 0x0000000000141947 */ /* 0x000fea0003800000 */
[----:B------:R-:W0:Y:S02]  /*0900*/  LDC.64 R6, c[0x0][0x380] ;  /* 0x0000e000ff067b82 */ /* 0x000e240000000a00 */
[----:B0-----:R-:W-:-:S06]  /*0910*/  IMAD.WIDE R6, R11, 0x4, R6 ;  /* 0x000000040b067825 */ /* 0x001fcc00078e0206 */
[----:B------:R-:W2:Y:S01]  /*0920*/  LDG.E R6, desc[UR10][R6.64] ;  /* 0x0000000a06067981 */ /* 0x000ea2000c1e1900 */
[----:B------:R-:W-:Y:S02]  /*0930*/  VIADD R0, R0, 0x1 ;  /* 0x0000000100007836 */ /* 0x000fe40000000000 */
[----:B--2---:R-:W-:-:S07]  /*0940*/  FADD R3, R3, R6 ;  /* 0x0000000603037221 */ /* 0x004fce0000000000 */
.L_x_14:
[----:B------:R-:W-:Y:S05]  /*0950*/  BSYNC.RECONVERGENT B0 ;  /* 0x0000000000007941 */ /* 0x000fea0003800200 */
.L_x_11:
[----:B------:R-:W-:Y:S05]  /*0960*/  @P0 BRA `(.L_x_15) ;  /* 0xfffffff800100947 */ /* 0x000fea000383ffff */
[----:B------:R-:W-:-:S07]  /*0970*/  I2FP.F32.S32 R4, R0 ;  /* 0x0000000000047245 */ /* 0x000fce0000201400 */
.L_x_8:
[----:B------:R-:W0:Y:S01]  /*0980*/  MUFU.RCP R7, R4 ;  /* 0x0000000400077308 */ /* 0x000e220000001000 */
[----:B------:R-:W-:Y:S07]  /*0990*/  BSSY.RECONVERGENT B0, `(.L_x_16) ;  /* 0x000000d000007945 */ /* 0x000fee0003800200 */
[----:B------:R-:W1:Y:S01]  /*09a0*/  FCHK P0, R3, R4 ;  /* 0x0000000403007302 */ /* 0x000e620000000000 */
[----:B0-----:R-:W-:-:S04]  /*09b0*/  FFMA R0, R7, -R4, 1 ;  /* 0x3f80000007007423 */ /* 0x001fc80000000804 */
[----:B------:R-:W-:-:S04]  /*09c0*/  FFMA R0, R7, R0, R7 ;  /* 0x0000000007007223 */ /* 0x000fc80000000007 */
[----:B------:R-:W-:-:S04]  /*09d0*/  FFMA R6, R0, R3, RZ ;  /* 0x0000000300067223 */ /* 0x000fc800000000ff */
[----:B------:R-:W-:-:S04]  /*09e0*/  FFMA R7, R6, -R4, R3 ;  /* 0x8000000406077223 */ /* 0x000fc80000000003 */
[----:B------:R-:W-:Y:S01]  /*09f0*/  FFMA R9, R0, R7, R6 ;  /* 0x0000000700097223 */ /* 0x000fe20000000006 */
[----:B-1----:R-:W-:Y:S06]  /*0a00*/  @!P0 BRA `(.L_x_17) ;  /* 0x0000000000148947 */ /* 0x002fec0003800000 */
[----:B------:R-:W-:Y:S02]  /*0a10*/  IMAD.MOV.U32 R0, RZ, RZ, R3 ;  /* 0x000000ffff007224 */ /* 0x000fe400078e0003 */
[----:B------:R-:W-:Y:S01]  /*0a20*/  IMAD.MOV.U32 R3, RZ, RZ, R4 ;  /* 0x000000ffff037224 */ /* 0x000fe200078e0004 */
[----:B------:R-:W-:-:S07]  /*0a30*/  MOV R4, 0xa50 ;  /* 0x00000a5000047802 */ /* 0x000fce0000000f00 */
[----:B------:R-:W-:Y:S05]  /*0a40*/  CALL.REL.NOINC `($__internal_1_$__cuda_sm3x_div_rn_noftz_f32_slowpath) ;  /* 0x0000000000207944 */ /* 0x000fea0003c00000 */
[----:B------:R-:W-:-:S07]  /*0a50*/  MOV R9, R0 ;  /* 0x0000000000097202 */ /* 0x000fce0000000f00 */
.L_x_17:
[----:B------:R-:W-:Y:S05]  /*0a60*/  BSYNC.RECONVERGENT B0 ;  /* 0x0000000000007941 */ /* 0x000fea0003800200 */
.L_x_16:
[----:B------:R-:W0:Y:S01]  /*0a70*/  LDC.64 R6, c[0x0][0x388] ;  /* 0x0000e200ff067b82 */ /* 0x000e220000000a00 */
[----:B------:R-:W1:Y:S02]  /*0a80*/  LDCU UR4, c[0x0][0x394] ;  /* 0x00007280ff0477ac */ /* 0x000e640008000800 */
[----:B-1----:R-:W-:-:S04]  /*0a90*/  IMAD R3, R5, UR4, R2 ;  /* 0x0000000405037c24 */ /* 0x002fc8000f8e0202 */
[----:B0-----:R-:W-:-:S05]  /*0aa0*/  IMAD.WIDE R2, R3, 0x4, R6 ;  /* 0x0000000403027825 */ /* 0x001fca00078e0206 */
[----:B------:R-:W-:Y:S01]  /*0ab0*/  STG.E desc[UR10][R2.64], R9 ;  /* 0x0000000902007986 */ /* 0x000fe2000c10190a */
[----:B------:R-:W-:Y:S05]  /*0ac0*/  EXIT ;  /* 0x000000000000794d */ /* 0x000fea0003800000 */
        .weak           $__internal_1_$__cuda_sm3x_div_rn_noftz_f32_slowpath
        .type           $__internal_1_$__cuda_sm3x_div_rn_noftz_f32_slowpath,@function
        .size           $__internal_1_$__cuda_sm3x_div_rn_noftz_f32_slowpath,(.L_x_60 - $__internal_1_$__cuda_sm3x_div_rn_noftz_f32_slowpath)
$__internal_1_$__cuda_sm3x_div_rn_noftz_f32_slowpath:
[----:B------:R-:W-:Y:S01]  /*0ad0*/  SHF.R.U32.HI R7, RZ, 0x17, R3 ;  /* 0x00000017ff077819 */ /* 0x000fe20000011603 */
[----:B------:R-:W-:Y:S01]  /*0ae0*/  BSSY.RECONVERGENT B1, `(.L_x_18) ;  /* 0x0000062000017945 */ /* 0x000fe20003800200 */
[----:B------:R-:W-:Y:S02]  /*0af0*/  SHF.R.U32.HI R6, RZ, 0x17, R0 ;  /* 0x00000017ff067819 */ /* 0x000fe40000011600 */
[----:B------:R-:W-:Y:S02]  /*0b00*/  LOP3.LUT R12, R7, 0xff, RZ, 0xc0, !PT ;  /* 0x000000ff070c7812 */ /* 0x000fe400078ec0ff */
[----:B------:R-:W-:-:S03]  /*0b10*/  LOP3.LUT R10, R6, 0xff, RZ, 0xc0, !PT ;  /* 0x000000ff060a7812 */ /* 0x000fc600078ec0ff */
[----:B------:R-:W-:Y:S02]  /*0b20*/  VIADD R8, R12, 0xffffffff ;  /* 0xffffffff0c087836 */ /* 0x000fe40000000000 */
[----:B------:R-:W-:-:S03]  /*0b30*/  VIADD R7, R10, 0xffffffff ;  /* 0xffffffff0a077836 */ /* 0x000fc60000000000 */
[----:B------:R-:W-:-:S04]  /*0b40*/  ISETP.GT.U32.AND P0, PT, R8, 0xfd, PT ;  /* 0x000000fd0800780c */ /* 0x000fc80003f04070 */
[----:B------:R-:W-:-:S13]  /*0b50*/  ISETP.GT.U32.OR P0, PT, R7, 0xfd, P0 ;  /* 0x000000fd0700780c */ /* 0x000fda0000704470 */
[----:B------:R-:W-:Y:S01]  /*0b60*/  @!P0 IMAD.MOV.U32 R6, RZ, RZ, RZ ;  /* 0x000000ffff068224 */ /* 0x000fe200078e00ff */
[----:B------:R-:W-:Y:S06]  /*0b70*/  @!P0 BRA `(.L_x_19) ;  /* 0x00000000005c8947 */ /* 0x000fec0003800000 */
[----:B------:R-:W-:Y:S02]  /*0b80*/  FSETP.GTU.FTZ.AND P0, PT, |R0|, +INF , PT ;  /* 0x7f8000000000780b */ /* 0x000fe40003f1c200 */
[----:B------:R-:W-:-:S04]  /*0b90*/  FSETP.GTU.FTZ.AND P1, PT, |R3|, +INF , PT ;  /* 0x7f8000000300780b */ /* 0x000fc80003f3c200 */
[----:B------:R-:W-:-:S13]  /*0ba0*/  PLOP3.LUT P0, PT, P0, P1, PT, 0xf8, 0x8f ;  /* 0x00000000008f781c */ /* 0x000fda0000703f70 */
[----:B------:R-:W-:Y:S05]  /*0bb0*/  @P0 BRA `(.L_x_20) ;  /* 0x00000004004c0947 */ /* 0x000fea0003800000 */
[----:B------:R-:W-:-:S13]  /*0bc0*/  LOP3.LUT P0, RZ, R3, 0x7fffffff, R0, 0xc8, !PT ;  /* 0x7fffffff03ff7812 */ /* 0x000fda000780c800 */
[----:B------:R-:W-:Y:S05]  /*0bd0*/  @!P0 BRA `(.L_x_21) ;  /* 0x00000004003c8947 */ /* 0x000fea0003800000 */
[C---:B------:R-:W-:Y:S02]  /*0be0*/  FSETP.NEU.FTZ.AND P0, PT, |R0|.reuse, +INF , PT ;  /* 0x7f8000000000780b */ /* 0x040fe40003f1d200 */
[----:B------:R-:W-:Y:S02]  /*0bf0*/  FSETP.NEU.FTZ.AND P2, PT, |R3|, +INF , PT ;  /* 0x7f8000000300780b */ /* 0x000fe40003f5d200 */
[----:B------:R-:W-:-:S11]  /*0c00*/  FSETP.NEU.FTZ.AND P1, PT, |R0|, +INF , PT ;  /* 0x7f8000000000780b */ /* 0x000fd60003f3d200 */
[----:B------:R-:W-:Y:S05]  /*0c10*/  @!P2 BRA !P0, `(.L_x_21) ;  /* 0x00000004002ca947 */ /* 0x000fea0004000000 */
[----:B------:R-:W-:-:S04]  /*0c20*/  LOP3.LUT P0, RZ, R0, 0x7fffffff, RZ, 0xc0, !PT ;  /* 0x7fffffff00ff7812 */ /* 0x000fc8000780c0ff */
[----:B------:R-:W-:-:S13]  /*0c30*/  PLOP3.LUT P0, PT, P2, P0, PT, 0x2f, 0xf2 ;  /* 0x0000000000f2781c */ /* 0x000fda0001700577 */
[----:B------:R-:W-:Y:S05]  /*0c40*/  @P0 BRA `(.L_x_22) ;  /* 0x0000000400180947 */ /* 0x000fea0003800000 */
[----:B------:R-:W-:-:S04]  /*0c50*/  LOP3.LUT P0, RZ, R3, 0x7fffffff, RZ, 0xc0, !PT ;  /* 0x7fffffff03ff7812 */ /* 0x000fc8000780c0ff */
[----:B------:R-:W-:-:S13]  /*0c60*/  PLOP3.LUT P0, PT, P1, P0, PT, 0x2f, 0xf2 ;  /* 0x0000000000f2781c */ /* 0x000fda0000f00577 */
[----:B------:R-:W-:Y:S05]  /*0c70*/  @P0 BRA `(.L_x_23) ;  /* 0x0000000400000947 */ /* 0x000fea0003800000 */
[----:B------:R-:W-:Y:S02]  /*0c80*/  ISETP.GE.AND P0, PT, R7, RZ, PT ;  /* 0x000000ff0700720c */ /* 0x000fe40003f06270 */
[----:B------:R-:W-:-:S11]  /*0c90*/  ISETP.GE.AND P1, PT, R8, RZ, PT ;  /* 0x000000ff0800720c */ /* 0x000fd60003f26270 */
[----:B------:R-:W-:Y:S02]  /*0ca0*/  @P0 IMAD.MOV.U32 R6, RZ, RZ, RZ ;  /* 0x000000ffff060224 */ /* 0x000fe400078e00ff */
[----:B------:R-:W-:Y:S01]  /*0cb0*/  @!P0 FFMA R0, R0, 1.84467440737095516160e+19, RZ ;  /* 0x5f80000000008823 */ /* 0x000fe200000000ff */
[----:B------:R-:W-:Y:S02]  /*0cc0*/  @!P0 IMAD.MOV.U32 R6, RZ, RZ, -0x40 ;  /* 0xffffffc0ff068424 */ /* 0x000fe400078e00ff */
[----:B------:R-:W-:Y:S02]  /*0cd0*/  @!P1 FFMA R3, R3, 1.84467440737095516160e+19, RZ ;  /* 0x5f80000003039823 */ /* 0x000fe400000000ff */
[----:B------:R-:W-:-:S07]  /*0ce0*/  @!P1 VIADD R6, R6, 0x40 ;  /* 0x0000004006069836 */ /* 0x000fce0000000000 */
.L_x_19:
[----:B------:R-:W-:Y:S01]  /*0cf0*/  LEA R8, R12, 0xc0800000, 0x17 ;  /* 0xc08000000c087811 */ /* 0x000fe200078eb8ff */
[----:B------:R-:W-:Y:S03]  /*0d00*/  BSSY.RECONVERGENT B2, `(.L_x_24) ;  /* 0x0000036000027945 */ /* 0x000fe60003800200 */
[----:B------:R-:W-:Y:S01]  /*0d10*/  IADD3 R8, PT, PT, -R8, R3, RZ ;  /* 0x0000000308087210 */ /* 0x000fe20007ffe1ff */
[----:B------:R-:W-:-:S03]  /*0d20*/  VIADD R3, R10, 0xffffff81 ;  /* 0xffffff810a037836 */ /* 0x000fc60000000000 */
[----:B------:R-:W0:Y:S01]  /*0d30*/  MUFU.RCP R7, R8 ;  /* 0x0000000800077308 */ /* 0x000e220000001000 */
[----:B------:R-:W-:Y:S01]  /*0d40*/  FADD.FTZ R9, -R8, -RZ ;  /* 0x800000ff08097221 */ /* 0x000fe20000010100 */
[----:B------:R-:W-:-:S03]  /*0d50*/  IMAD R0, R3, -0x800000, R0 ;  /* 0xff80000003007824 */ /* 0x000fc600078e0200 */
[----:B0-----:R-:W-:-:S04]  /*0d60*/  FFMA R10, R7, R9, 1 ;  /* 0x3f800000070a7423 */ /* 0x001fc80000000009 */
[----:B------:R-:W-:-:S04]  /*0d70*/  FFMA R14, R7, R10, R7 ;  /* 0x0000000a070e7223 */ /* 0x000fc80000000007 */
[----:B------:R-:W-:-:S04]  /*0d80*/  FFMA R7, R0, R14, RZ ;  /* 0x0000000e00077223 */ /* 0x000fc800000000ff */
[----:B------:R-:W-:-:S04]  /*0d90*/  FFMA R10, R9, R7, R0 ;  /* 0x00000007090a7223 */ /* 0x000fc80000000000 */
[----:B------:R-:W-:Y:S01]  /*0da0*/  FFMA R11, R14, R10, R7 ;  /* 0x0000000a0e0b7223 */ /* 0x000fe20000000007 */
[----:B------:R-:W-:-:S03]  /*0db0*/  IADD3 R7, PT, PT, R3, 0x7f, -R12 ;  /* 0x0000007f03077810 */ /* 0x000fc60007ffe80c */
[----:B------:R-:W-:Y:S02]  /*0dc0*/  FFMA R10, R9, R11, R0 ;  /* 0x0000000b090a7223 */ /* 0x000fe40000000000 */
[----:B------:R-:W-:Y:S02]  /*0dd0*/  IMAD.IADD R7, R7, 0x1, R6 ;  /* 0x0000000107077824 */ /* 0x000fe400078e0206 */
[----:B------:R-:W-:-:S05]  /*0de0*/  FFMA R0, R14, R10, R11 ;  /* 0x0000000a0e007223 */ /* 0x000fca000000000b */
[----:B------:R-:W-:-:S04]  /*0df0*/  SHF.R.U32.HI R3, RZ, 0x17, R0 ;  /* 0x00000017ff037819 */ /* 0x000fc80000011600 */
[----:B------:R-:W-:-:S05]  /*0e00*/  LOP3.LUT R3, R3, 0xff, RZ, 0xc0, !PT ;  /* 0x000000ff03037812 */ /* 0x000fca00078ec0ff */
[----:B------:R-:W-:-:S04]  /*0e10*/  IMAD.IADD R9, R3, 0x1, R7 ;  /* 0x0000000103097824 */ /* 0x000fc800078e0207 */
[----:B------:R-:W-:-:S05]  /*0e20*/  VIADD R3, R9, 0xffffffff ;  /* 0xffffffff09037836 */ /* 0x000fca0000000000 */
[----:B------:R-:W-:-:S13]  /*0e30*/  ISETP.GE.U32.AND P0, PT, R3, 0xfe, PT ;  /* 0x000000fe0300780c */ /* 0x000fda0003f06070 */
[----:B------:R-:W-:Y:S05]  /*0e40*/  @!P0 BRA `(.L_x_25) ;  /* 0x0000000000808947 */ /* 0x000fea0003800000 */
[----:B------:R-:W-:-:S13]  /*0e50*/  ISETP.GT.AND P0, PT, R9, 0xfe, PT ;  /* 0x000000fe0900780c */ /* 0x000fda0003f04270 */
[----:B------:R-:W-:Y:S05]  /*0e60*/  @P0 BRA `(.L_x_26) ;  /* 0x00000000006c0947 */ /* 0x000fea0003800000 */
[----:B------:R-:W-:-:S13]  /*0e70*/  ISETP.GE.AND P0, PT, R9, 0x1, PT ;  /* 0x000000010900780c */ /* 0x000fda0003f06270 */
[----:B------:R-:W-:Y:S05]  /*0e80*/  @P0 BRA `(.L_x_27) ;  /* 0x0000000000740947 */ /* 0x000fea0003800000 */
[----:B------:R-:W-:Y:S02]  /*0e90*/  ISETP.GE.AND P0, PT, R9, -0x18, PT ;  /* 0xffffffe80900780c */ /* 0x000fe40003f06270 */
[----:B------:R-:W-:-:S11]  /*0ea0*/  LOP3.LUT R0, R0, 0x80000000, RZ, 0xc0, !PT ;  /* 0x8000000000007812 */ /* 0x000fd600078ec0ff */
[----:B------:R-:W-:Y:S05]  /*0eb0*/  @!P0 BRA `(.L_x_27) ;  /* 0x0000000000688947 */ /* 0x000fea0003800000 */
[CCC-:B------:R-:W-:Y:S01]  /*0ec0*/  FFMA.RZ R3, R14.reuse, R10.reuse, R11.reuse ;  /* 0x0000000a0e037223 */ /* 0x1c0fe2000000c00b */
[C---:B------:R-:W-:Y:S02]  /*0ed0*/  VIADD R8, R9.reuse, 0x20 ;  /* 0x0000002009087836 */ /* 0x040fe40000000000 */
[CCC-:B------:R-:W-:Y:S01]  /*0ee0*/  FFMA.RM R6, R14.reuse, R10.reuse, R11.reuse ;  /* 0x0000000a0e067223 */ /* 0x1c0fe2000000400b */
[----:B------:R-:W-:Y:S02]  /*0ef0*/  ISETP.NE.AND P2, PT, R9, RZ, PT ;  /* 0x000000ff0900720c */ /* 0x000fe40003f45270 */
[----:B------:R-:W-:Y:S01]  /*0f00*/  LOP3.LUT R7, R3, 0x7fffff, RZ, 0xc0, !PT ;  /* 0x007fffff03077812 */ /* 0x000fe200078ec0ff */
[----:B------:R-:W-:Y:S01]  /*0f10*/  FFMA.RP R3, R14, R10, R11 ;  /* 0x0000000a0e037223 */ /* 0x000fe2000000800b */
[----:B------:R-:W-:Y:S02]  /*0f20*/  ISETP.NE.AND P1, PT, R9, RZ, PT ;  /* 0x000000ff0900720c */ /* 0x000fe40003f25270 */
[----:B------:R-:W-:-:S02]  /*0f30*/  LOP3.LUT R7, R7, 0x800000, RZ, 0xfc, !PT ;  /* 0x0080000007077812 */ /* 0x000fc400078efcff */
[----:B------:R-:W-:Y:S02]  /*0f40*/  IADD3 R9, PT, PT, -R9, RZ, RZ ;  /* 0x000000ff09097210 */ /* 0x000fe40007ffe1ff */
[----:B------:R-:W-:Y:S02]  /*0f50*/  SHF.L.U32 R8, R7, R8, RZ ;  /* 0x0000000807087219 */ /* 0x000fe400000006ff */
[----:B------:R-:W-:Y:S02]  /*0f60*/  FSETP.NEU.FTZ.AND P0, PT, R3, R6, PT ;  /* 0x000000060300720b */ /* 0x000fe40003f1d000 */
[----:B------:R-:W-:Y:S02]  /*0f70*/  SEL R6, R9, RZ, P2 ;  /* 0x000000ff09067207 */ /* 0x000fe40001000000 */
[----:B------:R-:W-:Y:S02]  /*0f80*/  ISETP.NE.AND P1, PT, R8, RZ, P1 ;  /* 0x000000ff0800720c */ /* 0x000fe40000f25270 */
[----:B------:R-:W-:-:S02]  /*0f90*/  SHF.R.U32.HI R6, RZ, R6, R7 ;  /* 0x00000006ff067219 */ /* 0x000fc40000011607 */
[----:B------:R-:W-:Y:S02]  /*0fa0*/  PLOP3.LUT P0, PT, P0, P1, PT, 0xf8, 0x8f ;  /* 0x00000000008f781c */ /* 0x000fe40000703f70 */
[----:B------:R-:W-:Y:S02]  /*0fb0*/  SHF.R.U32.HI R8, RZ, 0x1, R6 ;  /* 0x00000001ff087819 */ /* 0x000fe40000011606 */
[----:B------:R-:W-:-:S04]  /*0fc0*/  SEL R3, RZ, 0x1, !P0 ;  /* 0x00000001ff037807 */ /* 0x000fc80004000000 */
[----:B------:R-:W-:-:S04]  /*0fd0*/  LOP3.LUT R3, R3, 0x1, R8, 0xf8, !PT ;  /* 0x0000000103037812 */ /* 0x000fc800078ef808 */
[----:B------:R-:W-:-:S05]  /*0fe0*/  LOP3.LUT R3, R3, R6, RZ, 0xc0, !PT ;  /* 0x0000000603037212 */ /* 0x000fca00078ec0ff */
[----:B------:R-:W-:-:S05]  /*0ff0*/  IMAD.IADD R3, R8, 0x1, R3 ;  /* 0x0000000108037824 */ /* 0x000fca00078e0203 */
[----:B------:R-:W-:Y:S01]  /*1000*/  LOP3.LUT R0, R3, R0, RZ, 0xfc, !PT ;  /* 0x0000000003007212 */ /* 0x000fe200078efcff */
[----:B------:R-:W-:Y:S06]  /*1010*/  BRA `(.L_x_27) ;  /* 0x0000000000107947 */ /* 0x000fec0003800000 */
.L_x_26:
[----:B------:R-:W-:-:S04]  /*1020*/  LOP3.LUT R0, R0, 0x80000000, RZ, 0xc0, !PT ;  /* 0x8000000000007812 */ /* 0x000fc800078ec0ff */
[----:B------:R-:W-:Y:S01]  /*1030*/  LOP3.LUT R0, R0, 0x7f800000, RZ, 0xfc, !PT ;  /* 0x7f80000000007812 */ /* 0x000fe200078efcff */
[----:B------:R-:W-:Y:S06]  /*1040*/  BRA `(.L_x_27) ;  /* 0x0000000000047947 */ /* 0x000fec0003800000 */
.L_x_25:
[----:B------:R-:W-:-:S07]  /*1050*/  IMAD R0, R7, 0x800000, R0 ;  /* 0x0080000007007824 */ /* 0x000fce00078e0200 */
.L_x_27:
[----:B------:R-:W-:Y:S05]  /*1060*/  BSYNC.RECONVERGENT B2 ;  /* 0x0000000000027941 */ /* 0x000fea0003800200 */
.L_x_24:
[----:B------:R-:W-:Y:S05]  /*1070*/  BRA `(.L_x_28) ;  /* 0x0000000000207947 */ /* 0x000fea0003800000 */
.L_x_23:
[----:B------:R-:W-:-:S04]  /*1080*/  LOP3.LUT R0, R3, 0x80000000, R0, 0x48, !PT ;  /* 0x8000000003007812 */ /* 0x000fc800078e4800 */
[----:B------:R-:W-:Y:S01]  /*1090*/  LOP3.LUT R0, R0, 0x7f800000, RZ, 0xfc, !PT ;  /* 0x7f80000000007812 */ /* 0x000fe200078efcff */
[----:B------:R-:W-:Y:S06]  /*10a0*/  BRA `(.L_x_28) ;  /* 0x0000000000147947 */ /* 0x000fec0003800000 */
.L_x_22:
[----:B------:R-:W-:Y:S01]  /*10b0*/  LOP3.LUT R0, R3, 0x80000000, R0, 0x48, !PT ;  /* 0x8000000003007812 */ /* 0x000fe200078e4800 */
[----:B------:R-:W-:Y:S06]  /*10c0*/  BRA `(.L_x_28) ;  /* 0x00000000000c7947 */ /* 0x000fec0003800000 */
.L_x_21:
[----:B------:R-:W0:Y:S01]  /*10d0*/  MUFU.RSQ R0, -QNAN ;  /* 0xffc0000000007908 */ /* 0x000e220000001400 */
[----:B------:R-:W-:Y:S05]  /*10e0*/  BRA `(.L_x_28) ;  /* 0x0000000000047947 */ /* 0x000fea0003800000 */
.L_x_20:
[----:B------:R-:W-:-:S07]  /*10f0*/  FADD.FTZ R0, R0, R3 ;  /* 0x0000000300007221 */ /* 0x000fce0000010000 */
.L_x_28:
[----:B------:R-:W-:Y:S05]  /*1100*/  BSYNC.RECONVERGENT B1 ;  /* 0x0000000000017941 */ /* 0x000fea0003800200 */
.L_x_18:
[----:B------:R-:W-:Y:S02]  /*1110*/  IMAD.MOV.U32 R6, RZ, RZ, R4 ;  /* 0x000000ffff067224 */ /* 0x000fe400078e0004 */
[----:B------:R-:W-:-:S04]  /*1120*/  IMAD.MOV.U32 R7, RZ, RZ, 0x0 ;  /* 0x00000000ff077424 */ /* 0x000fc800078e00ff */
[----:B0-----:R-:W-:Y:S05]  /*1130*/  RET.REL.NODEC R6 `(_Z20averagePoolingKernelPKfPfiii) ;  /* 0xffffffec06b07950 */ /* 0x001fea0003c3ffff */
.L_x_29:
        /* <DEDUP_REMOVED lines=12> */
.L_x_60:


//--------------------- .text._Z16maxPoolingKernelPKfPfiii --------------------------
	.section	.text._Z16maxPoolingKernelPKfPfiii,"ax",@progbits
	.align	128
        .global         _Z16maxPoolingKernelPKfPfiii
        .type           _Z16maxPoolingKernelPKfPfiii,@function
        .size           _Z16maxPoolingKernelPKfPfiii,(.L_x_63 - _Z16maxPoolingKernelPKfPfiii)
        .other          _Z16maxPoolingKernelPKfPfiii,@"STO_CUDA_ENTRY STV_DEFAULT"
_Z16maxPoolingKernelPKfPfiii:
.text._Z16maxPoolingKernelPKfPfiii:
        /* <DEDUP_REMOVED lines=13> */
[----:B------:R-:W0:Y:S01]  /*00d0*/  LDC R5, c[0x0][0x398] ;  /* 0x0000e600ff057b82 */ /* 0x000e220000000800 */
[----:B------:R-:W1:Y:S01]  /*00e0*/  LDCU.64 UR6, c[0x0][0x358] ;  /* 0x00006b00ff0677ac */ /* 0x000e620008000a00 */
[----:B------:R-:W-:Y:S01]  /*00f0*/  IMAD.MOV.U32 R0, RZ, RZ, -0x800001 ;  /* 0xff7fffffff007424 */ /* 0x000fe200078e00ff */
[----:B0-----:R-:W-:-:S13]  /*0100*/  ISETP.GE.AND P0, PT, R5, 0x1, PT ;  /* 0x000000010500780c */ /* 0x001fda0003f06270 */
[----:B-1----:R-:W-:Y:S05]  /*0110*/  @!P0 BRA `(.L_x_30) ;  /* 0x0000000800e48947 */ /* 0x002fea0003800000 */
[C---:B------:R-:W-:Y:S01]  /*0120*/  LOP3.LUT R14, R5.reuse, 0x7, RZ, 0xc0, !PT ;  /* 0x00000007050e7812 */ /* 0x040fe200078ec0ff */
[----:B------:R-:W-:Y:S01]  /*0130*/  UMOV UR4, URZ ;  /* 0x000000ff00047c82 */ /* 0x000fe20008000000 */
[----:B------:R-:W-:-:S03]  /*0140*/  LOP3.LUT R13, R5, 0xf, RZ, 0xc0, !PT ;  /* 0x0000000f050d7812 */ /* 0x000fc600078ec0ff */
[----:B------:R-:W-:Y:S02]  /*0150*/  VIADD R4, R14, 0xffffffff ;  /* 0xffffffff0e047836 */ /* 0x000fe40000000000 */
[----:B------:R-:W-:-:S03]  /*0160*/  VIADD R0, R13, 0xffffffff ;  /* 0xffffffff0d007836 */ /* 0x000fc60000000000 */
[----:B------:R-:W-:Y:S02]  /*0170*/  ISETP.GE.U32.AND P2, PT, R4, 0x3, PT ;  /* 0x000000030400780c */ /* 0x000fe40003f46070 */
[----:B------:R-:W-:Y:S01]  /*0180*/  ISETP.GE.U32.AND P1, PT, R0, 0x7, PT ;  /* 0x000000070000780c */ /* 0x000fe20003f26070 */
[----:B------:R-:W-:Y:S01]  /*0190*/  IMAD.MOV.U32 R0, RZ, RZ, -0x800001 ;  /* 0xff7fffffff007424 */ /* 0x000fe200078e00ff */
[C---:B------:R-:W-:Y:S02]  /*01a0*/  LOP3.LUT R4, R5.reuse, 0x7ffffff0, RZ, 0xc0, !PT ;  /* 0x7ffffff005047812 */ /* 0x040fe400078ec0ff */
[----:B------:R-:W-:-:S09]  /*01b0*/  LOP3.LUT R5, R5, 0x3, RZ, 0xc0, !PT ;  /* 0x0000000305057812 */ /* 0x000fd200078ec0ff */
.L_x_38:
[----:B------:R-:W0:Y:S01]  /*01c0*/  LDCU UR5, c[0x0][0x398] ;  /* 0x00007300ff0577ac */ /* 0x000e220008000800 */
[----:B------:R-:W-:Y:S02]  /*01d0*/  IMAD.MOV.U32 R7, RZ, RZ, RZ ;  /* 0x000000ffff077224 */ /* 0x000fe400078e00ff */
[----:B0-----:R-:W-:-:S04]  /*01e0*/  IMAD.U32 R12, RZ, RZ, UR5 ;  /* 0x00000005ff0c7e24 */ /* 0x001fc8000f8e00ff */
        /* <DEDUP_REMOVED lines=9> */
.L_x_32:
[----:B0-----:R-:W-:-:S04]  /*0280*/  IMAD R7, R3, R12, UR5 ;  /* 0x0000000503077e24 */ /* 0x001fc8000f8e020c */
[C---:B-1----:R-:W-:Y:S01]  /*0290*/  IMAD R11, R6.reuse, UR8, R7 ;  /* 0x00000008060b7c24 */ /* 0x042fe2000f8e0207 */
[----:B------:R-:W-:Y:S02]  /*02a0*/  VIMNMX R10, PT, PT, R6, R7, !PT ;  /* 0x00000007060a7248 */ /* 0x000fe40007fe0100 */
[----:B------:R-:W-:Y:S02]  /*02b0*/  VIADDMNMX R15, R7, 0x1, R6, !PT ;  /* 0x00000001070f7846 */ /* 0x000fe40007800106 */
[----:B------:R-:W-:Y:S01]  /*02c0*/  ISETP.GE.AND P0, PT, R10, UR8, PT ;  /* 0x000000080a007c0c */ /* 0x000fe2000bf06270 */
[----:B--2---:R-:W-:Y:S01]  /*02d0*/  IMAD.WIDE R10, R11, 0x4, R8 ;  /* 0x000000040b0a7825 */ /* 0x004fe200078e0208 */
[----:B------:R-:W-:Y:S02]  /*02e0*/  ISETP.GE.AND P4, PT, R15, UR8, PT ;  /* 0x000000080f007c0c */ /* 0x000fe4000bf86270 */
[C-C-:B------:R-:W-:Y:S02]  /*02f0*/  VIADDMNMX R15, R7.reuse, 0x2, R6.reuse, !PT ;  /* 0x00000002070f7846 */ /* 0x140fe40007800106 */
[----:B------:R-:W-:-:S02]  /*0300*/  VIADDMNMX R16, R7, 0x3, R6, !PT ;  /* 0x0000000307107846 */ /* 0x000fc40007800106 */
[----:B------:R-:W-:Y:S02]  /*0310*/  ISETP.GE.AND P6, PT, R15, UR8, PT ;  /* 0x000000080f007c0c */ /* 0x000fe4000bfc6270 */
[----:B------:R-:W-:-:S03]  /*0320*/  ISETP.GE.AND P5, PT, R16, UR8, PT ;  /* 0x0000000810007c0c */ /* 0x000fc6000bfa6270 */
[----:B------:R-:W2:Y:S04]  /*0330*/  @!P0 LDG.E R15, desc[UR6][R10.64] ;  /* 0x000000060a0f8981 */ /* 0x000ea8000c1e1900 */
[----:B------:R-:W3:Y:S04]  /*0340*/  @!P4 LDG.E R17, desc[UR6][R10.64+0x4] ;  /* 0x000004060a11c981 */ /* 0x000ee8000c1e1900 */
[----:B------:R-:W4:Y:S04]  /*0350*/  @!P6 LDG.E R19, desc[UR6][R10.64+0x8] ;  /* 0x000008060a13e981 */ /* 0x000f28000c1e1900 */
[----:B------:R-:W5:Y:S01]  /*0360*/  @!P5 LDG.E R21, desc[UR6][R10.64+0xc] ;  /* 0x00000c060a15d981 */ /* 0x000f62000c1e1900 */
[----:B------:R-:W-:-:S02]  /*0370*/  VIADDMNMX R16, R7, 0x4, R6, !PT ;  /* 0x0000000407107846 */ /* 0x000fc40007800106 */
[----:B--2---:R-:W-:Y:S02]  /*0380*/  @!P0 FMNMX R0, R0, R15, !PT ;  /* 0x0000000f00008209 */ /* 0x004fe40007800000 */
[----:B------:R-:W-:Y:S02]  /*0390*/  ISETP.GE.AND P0, PT, R16, UR8, PT ;  /* 0x0000000810007c0c */ /* 0x000fe4000bf06270 */
[--C-:B------:R-:W-:Y:S02]  /*03a0*/  VIADDMNMX R15, R7, 0x5, R6.reuse, !PT ;  /* 0x00000005070f7846 */ /* 0x100fe40007800106 */
[----:B---3--:R-:W-:Y:S02]  /*03b0*/  @!P4 FMNMX R0, R0, R17, !PT ;  /* 0x000000110000c209 */ /* 0x008fe40007800000 */
[----:B------:R-:W-:Y:S02]  /*03c0*/  ISETP.GE.AND P4, PT, R15, UR8, PT ;  /* 0x000000080f007c0c */ /* 0x000fe4000bf86270 */
[----:B------:R-:W-:-:S02]  /*03d0*/  VIADDMNMX R15, R7, 0x6, R6, !PT ;  /* 0x00000006070f7846 */ /* 0x000fc40007800106 */
[----:B----4-:R-:W-:Y:S02]  /*03e0*/  @!P6 FMNMX R0, R0, R19, !PT ;  /* 0x000000130000e209 */ /* 0x010fe40007800000 */
[----:B------:R-:W-:Y:S02]  /*03f0*/  VIADDMNMX R16, R7, 0x7, R6, !PT ;  /* 0x0000000707107846 */ /* 0x000fe40007800106 */
[----:B------:R-:W-:Y:S02]  /*0400*/  ISETP.GE.AND P6, PT, R15, UR8, PT ;  /* 0x000000080f007c0c */ /* 0x000fe4000bfc6270 */
[----:B-----5:R-:W-:Y:S01]  /*0410*/  @!P5 FMNMX R0, R0, R21, !PT ;  /* 0x000000150000d209 */ /* 0x020fe20007800000 */
[----:B------:R-:W2:Y:S01]  /*0420*/  @!P0 LDG.E R15, desc[UR6][R10.64+0x10] ;  /* 0x000010060a0f8981 */ /* 0x000ea2000c1e1900 */
[----:B------:R-:W-:-:S03]  /*0430*/  ISETP.GE.AND P5, PT, R16, UR8, PT ;  /* 0x0000000810007c0c */ /* 0x000fc6000bfa6270 */
[----:B------:R-:W3:Y:S06]  /*0440*/  @!P4 LDG.E R17, desc[UR6][R10.64+0x14] ;  /* 0x000014060a11c981 */ /* 0x000eec000c1e1900 */
[----:B------:R-:W4:Y:S04]  /*0450*/  @!P6 LDG.E R19, desc[UR6][R10.64+0x18] ;  /* 0x000018060a13e981 */ /* 0x000f28000c1e1900 */
[----:B------:R-:W5:Y:S01]  /*0460*/  @!P5 LDG.E R21, desc[UR6][R10.64+0x1c] ;  /* 0x00001c060a15d981 */ /* 0x000f62000c1e1900 */
[----:B------:R-:W-:-:S02]  /*0470*/  VIADDMNMX R16, R7, 0x8, R6, !PT ;  /* 0x0000000807107846 */ /* 0x000fc40007800106 */
[----:B--2---:R-:W-:Y:S02]  /*0480*/  @!P0 FMNMX R0, R0, R15, !PT ;  /* 0x0000000f00008209 */ /* 0x004fe40007800000 */
[--C-:B------:R-:W-:Y:S02]  /*0490*/  VIADDMNMX R15, R7, 0x9, R6.reuse, !PT ;  /* 0x00000009070f7846 */ /* 0x100fe40007800106 */
[----:B------:R-:W-:Y:S02]  /*04a0*/  ISETP.GE.AND P0, PT, R16, UR8, PT ;  /* 0x0000000810007c0c */ /* 0x000fe4000bf06270 */
        /* <DEDUP_REMOVED lines=21> */
[----:B-----5:R-:W-:Y:S02]  /*0600*/  @!P5 FMNMX R0, R0, R21, !PT ;  /* 0x000000150000d209 */ /* 0x020fe40007800000 */
[----:B------:R-:W-:Y:S02]  /*0610*/  ISETP.GE.AND P6, PT, R15, UR8, PT ;  /* 0x000000080f007c0c */ /* 0x000fe4000bfc6270 */
[----:B------:R-:W-:Y:S01]  /*0620*/  ISETP.GE.AND P5, PT, R7, UR8, PT ;  /* 0x0000000807007c0c */ /* 0x000fe2000bfa6270 */
[----:B------:R-:W2:Y:S04]  /*0630*/  @!P4 LDG.E R15, desc[UR6][R10.64+0x34] ;  /* 0x000034060a0fc981 */ /* 0x000ea8000c1e1900 */
[----:B------:R-:W3:Y:S06]  /*0640*/  @!P0 LDG.E R7, desc[UR6][R10.64+0x30] ;  /* 0x000030060a078981 */ /* 0x000eec000c1e1900 */
[----:B------:R-:W4:Y:S04]  /*0650*/  @!P6 LDG.E R17, desc[UR6][R10.64+0x38] ;  /* 0x000038060a11e981 */ /* 0x000f28000c1e1900 */
[----:B------:R-:W5:Y:S01]  /*0660*/  @!P5 LDG.E R19, desc[UR6][R10.64+0x3c] ;  /* 0x00003c060a13d981 */ /* 0x000f62000c1e1900 */
[----:B------:R-:W-:Y:S01]  /*0670*/  UIADD3 UR5, UPT, UPT, UR5, 0x10, URZ ;  /* 0x0000001005057890 */ /* 0x000fe2000fffe0ff */
[----:B---3--:R-:W-:-:S05]  /*0680*/  @!P0 FMNMX R0, R0, R7, !PT ;  /* 0x0000000700008209 */ /* 0x008fca0007800000 */
[----:B------:R-:W-:Y:S02]  /*0690*/  ISETP.NE.AND P0, PT, R4, UR5, PT ;  /* 0x0000000504007c0c */ /* 0x000fe4000bf05270 */
[----:B--2---:R-:W-:-:S04]  /*06a0*/  @!P4 FMNMX R0, R0, R15, !PT ;  /* 0x0000000f0000c209 */ /* 0x004fc80007800000 */
[----:B----4-:R-:W-:-:S04]  /*06b0*/  @!P6 FMNMX R0, R0, R17, !PT ;  /* 0x000000110000e209 */ /* 0x010fc80007800000 */
[----:B-----5:R-:W-:-:S03]  /*06c0*/  @!P5 FMNMX R0, R0, R19, !PT ;  /* 0x000000130000d209 */ /* 0x020fc60007800000 */
[----:B------:R-:W-:Y:S05]  /*06d0*/  @P0 BRA `(.L_x_32) ;  /* 0xfffffff800e80947 */ /* 0x000fea000383ffff */
[----:B------:R-:W-:-:S07]  /*06e0*/  IMAD.MOV.U32 R7, RZ, RZ, R4 ;  /* 0x000000ffff077224 */ /* 0x000fce00078e0004 */
.L_x_31:
[----:B------:R-:W-:-:S13]  /*06f0*/  ISETP.NE.AND P0, PT, R13, RZ, PT ;  /* 0x000000ff0d00720c */ /* 0x000fda0003f05270 */
[----:B------:R-:W-:Y:S05]  /*0700*/  @!P0 BRA `(.L_x_33) ;  /* 0x0000000400648947 */ /* 0x000fea0003800000 */
[----:B------:R-:W-:Y:S01]  /*0710*/  ISETP.NE.AND P0, PT, R14, RZ, PT ;  /* 0x000000ff0e00720c */ /* 0x000fe20003f05270 */
[----:B------:R-:W-:-:S12]  /*0720*/  @!P1 BRA `(.L_x_34) ;  /* 0x0000000000989947 */ /* 0x000fd80003800000 */
[----:B------:R-:W0:Y:S01]  /*0730*/  LDCU UR5, c[0x0][0x390] ;  /* 0x00007200ff0577ac */ /* 0x000e220008000800 */
[----:B------:R-:W1:Y:S01]  /*0740*/  LDC.64 R8, c[0x0][0x380] ;  /* 0x0000e000ff087b82 */ /* 0x000e620000000a00 */
[----:B------:R-:W-:-:S05]  /*0750*/  IMAD R19, R3, R12, R7 ;  /* 0x0000000c03137224 */ /* 0x000fca00078e0207 */
[----:B------:R-:W-:-:S04]  /*0760*/  VIMNMX R10, PT, PT, R6, R19, !PT ;  /* 0x00000013060a7248 */ /* 0x000fc80007fe0100 */
[----:B0-----:R-:W-:Y:S01]  /*0770*/  ISETP.GE.AND P5, PT, R10, UR5, PT ;  /* 0x000000050a007c0c */ /* 0x001fe2000bfa6270 */
[----:B------:R-:W-:Y:S01]  /*0780*/  IMAD R11, R6, UR5, R19 ;  /* 0x00000005060b7c24 */ /* 0x000fe2000f8e0213 */
[----:B------:R-:W-:-:S04]  /*0790*/  VIADDMNMX R10, R19, 0x1, R6, !PT ;  /* 0x00000001130a7846 */ /* 0x000fc80007800106 */
[----:B------:R-:W-:Y:S01]  /*07a0*/  ISETP.GE.AND P4, PT, R10, UR5, PT ;  /* 0x000000050a007c0c */ /* 0x000fe2000bf86270 */
[----:B-1----:R-:W-:-:S06]  /*07b0*/  IMAD.WIDE R8, R11, 0x4, R8 ;  /* 0x000000040b087825 */ /* 0x002fcc00078e0208 */
[----:B------:R-:W2:Y:S06]  /*07c0*/  @!P5 LDG.E R11, desc[UR6][R8.64] ;  /* 0x00000006080bd981 */ /* 0x000eac000c1e1900 */
[----:B------:R-:W3:Y:S01]  /*07d0*/  @!P4 LDG.E R15, desc[UR6][R8.64+0x4] ;  /* 0x00000406080fc981 */ /* 0x000ee2000c1e1900 */
[----:B------:R-:W-:-:S04]  /*07e0*/  VIADDMNMX R10, R19, 0x2, R6, !PT ;  /* 0x00000002130a7846 */ /* 0x000fc80007800106 */
[----:B------:R-:W-:Y:S02]  /*07f0*/  ISETP.GE.AND P6, PT, R10, UR5, PT ;  /* 0x000000050a007c0c */ /* 0x000fe4000bfc6270 */
[----:B------:R-:W-:Y:S02]  /*0800*/  VIADDMNMX R10, R19, 0x3, R6, !PT ;  /* 0x00000003130a7846 */ /* 0x000fe40007800106 */
[----:B--2---:R-:W-:Y:S02]  /*0810*/  @!P5 FMNMX R0, R0, R11, !PT ;  /* 0x0000000b0000d209 */ /* 0x004fe40007800000 */
[----:B------:R-:W-:-:S07]  /*0820*/  ISETP.GE.AND P5, PT, R10, UR5, PT ;  /* 0x000000050a007c0c */ /* 0x000fce000bfa6270 */
[----:B------:R-:W2:Y:S01]  /*0830*/  @!P6 LDG.E R11, desc[UR6][R8.64+0x8] ;  /* 0x00000806080be981 */ /* 0x000ea2000c1e1900 */
[----:B------:R-:W-:Y:S02]  /*0840*/  VIADDMNMX R10, R19, 0x4, R6, !PT ;  /* 0x00000004130a7846 */ /* 0x000fe40007800106 */
[----:B---3--:R-:W-:Y:S02]  /*0850*/  @!P4 FMNMX R0, R0, R15, !PT ;  /* 0x0000000f0000c209 */ /* 0x008fe40007800000 */
[----:B------:R-:W-:Y:S01]  /*0860*/  ISETP.GE.AND P4, PT, R10, UR5, PT ;  /* 0x000000050a007c0c */ /* 0x000fe2000bf86270 */
[----:B------:R-:W3:-:S12]  /*0870*/  @!P5 LDG.E R15, desc[UR6][R8.64+0xc] ;  /* 0x00000c06080fd981 */ /* 0x000ed8000c1e1900 */
[----:B------:R-:W4:Y:S01]  /*0880*/  @!P4 LDG.E R17, desc[UR6][R8.64+0x10] ;  /* 0x000010060811c981 */ /* 0x000f22000c1e1900 */
[C-C-:B------:R-:W-:Y:S02]  /*0890*/  VIADDMNMX R10, R19.reuse, 0x5, R6.reuse, !PT ;  /* 0x00000005130a7846 */ /* 0x140fe40007800106 */
[----:B--2---:R-:W-:Y:S02]  /*08a0*/  @!P6 FMNMX R0, R0, R11, !PT ;  /* 0x0000000b0000e209 */ /* 0x004fe40007800000 */
[C-C-:B------:R-:W-:Y:S02]  /*08b0*/  VIADDMNMX R11, R19.reuse, 0x6, R6.reuse, !PT ;  /* 0x00000006130b7846 */ /* 0x140fe40007800106 */
[----:B------:R-:W-:Y:S02]  /*08c0*/  ISETP.GE.AND P6, PT, R10, UR5, PT ;  /* 0x000000050a007c0c */ /* 0x000fe4000bfc6270 */
[----:B------:R-:W-:Y:S02]  /*08d0*/  VIADDMNMX R10, R19, 0x7, R6, !PT ;  /* 0x00000007130a7846 */ /* 0x000fe40007800106 */
[----:B---3--:R-:W-:-:S02]  /*08e0*/  @!P5 FMNMX R0, R0, R15, !PT ;  /* 0x0000000f0000d209 */ /* 0x008fc40007800000 */
[----:B------:R-:W-:-:S07]  /*08f0*/  ISETP.GE.AND P5, PT, R11, UR5, PT ;  /* 0x000000050b007c0c */ /* 0x000fce000bfa6270 */
[----:B------:R-:W2:Y:S01]  /*0900*/  @!P6 LDG.E R11, desc[UR6][R8.64+0x14] ;  /* 0x00001406080be981 */ /* 0x000ea2000c1e1900 */
[----:B----4-:R-:W-:Y:S02]  /*0910*/  @!P4 FMNMX R0, R0, R17, !PT ;  /* 0x000000110000c209 */ /* 0x010fe40007800000 */
[----:B------:R-:W-:-:S03]  /*0920*/  ISETP.GE.AND P4, PT, R10, UR5, PT ;  /* 0x000000050a007c0c */ /* 0x000fc6000bf86270 */
[----:B------:R-:W3:Y:S10]  /*0930*/  @!P5 LDG.E R15, desc[UR6][R8.64+0x18] ;  /* 0x00001806080fd981 */ /* 0x000ef4000c1e1900 */
[----:B------:R-:W4:Y:S01]  /*0940*/  @!P4 LDG.E R17, desc[UR6][R8.64+0x1c] ;  /* 0x00001c060811c981 */ /* 0x000f22000c1e1900 */
[----:B------:R-:W-:Y:S01]  /*0950*/  VIADD R7, R7, 0x8 ;  /* 0x0000000807077836 */ /* 0x000fe20000000000 */
[----:B--2---:R-:W-:-:S04]  /*0960*/  @!P6 FMNMX R0, R0, R11, !PT ;  /* 0x0000000b0000e209 */ /* 0x004fc80007800000 */
[----:B---3--:R-:W-:-:S04]  /*0970*/  @!P5 FMNMX R0, R0, R15, !PT ;  /* 0x0000000f0000d209 */ /* 0x008fc80007800000 */
[----:B----4-:R-:W-:-:S07]  /*0980*/  @!P4 FMNMX R0, R0, R17, !PT ;  /* 0x000000110000c209 */ /* 0x010fce0007800000 */
.L_x_34:
[----:B------:R-:W-:Y:S05]  /*0990*/  @!P0 BRA `(.L_x_33) ;  /* 0x0000000000c08947 */ /* 0x000fea0003800000 */
[----:B------:R-:W-:Y:S05]  /*09a0*/  @!P2 BRA `(.L_x_35) ;  /* 0x000000000058a947 */ /* 0x000fea0003800000 */
[----:B------:R-:W0:Y:S01]  /*09b0*/  LDCU UR5, c[0x0][0x390] ;  /* 0x00007200ff0577ac */ /* 0x000e220008000800 */
[----:B------:R-:W1:Y:S01]  /*09c0*/  LDC.64 R8, c[0x0][0x380] ;  /* 0x0000e000ff087b82 */ /* 0x000e620000000a00 */
[----:B------:R-:W-:-:S05]  /*09d0*/  IMAD R15, R3, R12, R7 ;  /* 0x0000000c030f7224 */ /* 0x000fca00078e0207 */
        /* <DEDUP_REMOVED lines=9> */
[----:B------:R-:W-:Y:S01]  /*0a70*/  ISETP.GE.AND P6, PT, R10, UR5, PT ;  /* 0x000000050a007c0c */ /* 0x000fe2000bfc6270 */
[----:B------:R-:W2:Y:S04]  /*0a80*/  @!P0 LDG.E R11, desc[UR6][R8.64] ;  /* 0x00000006080b8981 */ /* 0x000ea8000c1e1900 */
[----:B------:R-:W3:Y:S04]  /*0a90*/  @!P4 LDG.E R15, desc[UR6][R8.64+0x4] ;  /* 0x00000406080fc981 */ /* 0x000ee8000c1e1900 */
[----:B------:R-:W4:Y:S04]  /*0aa0*/  @!P5 LDG.E R17, desc[UR6][R8.64+0x8] ;  /* 0x000008060811d981 */ /* 0x000f28000c1e1900 */
[----:B------:R-:W5:Y:S01]  /*0ab0*/  @!P6 LDG.E R19, desc[UR6][R8.64+0xc] ;  /* 0x00000c060813e981 */ /* 0x000f62000c1e1900 */
[----:B------:R-:W-:Y:S01]  /*0ac0*/  VIADD R7, R7, 0x4 ;  /* 0x0000000407077836 */ /* 0x000fe20000000000 */
[----:B--2---:R-:W-:-:S04]  /*0ad0*/  @!P0 FMNMX R0, R0, R11, !PT ;  /* 0x0000000b00008209 */ /* 0x004fc80007800000 */
[----:B---3--:R-:W-:-:S04]  /*0ae0*/  @!P4 FMNMX R0, R0, R15, !PT ;  /* 0x0000000f0000c209 */ /* 0x008fc80007800000 */
[----:B----4-:R-:W-:-:S04]  /*0af0*/  @!P5 FMNMX R0, R0, R17, !PT ;  /* 0x000000110000d209 */ /* 0x010fc80007800000 */
[----:B-----5:R-:W-:-:S07]  /*0b00*/  @!P6 FMNMX R0, R0, R19, !PT ;  /* 0x000000130000e209 */ /* 0x020fce0007800000 */
.L_x_35:
[----:B------:R-:W-:-:S13]  /*0b10*/  ISETP.NE.AND P0, PT, R5, RZ, PT ;  /* 0x000000ff0500720c */ /* 0x000fda0003f05270 */
[----:B------:R-:W-:Y:S05]  /*0b20*/  @!P0 BRA `(.L_x_33) ;  /* 0x00000000005c8947 */ /* 0x000fea0003800000 */
[----:B------:R-:W0:Y:S01]  /*0b30*/  LDCU UR5, c[0x0][0x390] ;  /* 0x00007200ff0577ac */ /* 0x000e220008000800 */
[----:B------:R-:W1:Y:S01]  /*0b40*/  LDC.64 R8, c[0x0][0x380] ;  /* 0x0000e000ff087b82 */ /* 0x000e620000000a00 */
[----:B------:R-:W-:Y:S01]  /*0b50*/  IMAD R11, R3, R12, R7 ;  /* 0x0000000c030b7224 */ /* 0x000fe200078e0207 */
[----:B------:R-:W-:Y:S01]  /*0b60*/  BSSY.RECONVERGENT B0, `(.L_x_36) ;  /* 0x0000009000007945 */ /* 0x000fe20003800200 */
[----:B------:R-:W-:-:S03]  /*0b70*/  ISETP.NE.AND P4, PT, R5, 0x1, PT ;  /* 0x000000010500780c */ /* 0x000fc60003f85270 */
[----:B------:R-:W-:-:S04]  /*0b80*/  VIMNMX R7, PT, PT, R6, R11, !PT ;  /* 0x0000000b06077248 */ /* 0x000fc80007fe0100 */
[----:B0-----:R-:W-:Y:S01]  /*0b90*/  ISETP.GE.AND P0, PT, R7, UR5, PT ;  /* 0x0000000507007c0c */ /* 0x001fe2000bf06270 */
[----:B------:R-:W-:-:S04]  /*0ba0*/  IMAD R7, R6, UR5, R11 ;  /* 0x0000000506077c24 */ /* 0x000fc8000f8e020b */
[----:B-1----:R-:W-:-:S08]  /*0bb0*/  IMAD.WIDE R8, R7, 0x4, R8 ;  /* 0x0000000407087825 */ /* 0x002fd000078e0208 */
[----:B------:R-:W-:Y:S05]  /*0bc0*/  @P0 BRA `(.L_x_37) ;  /* 0x0000000000080947 */ /* 0x000fea0003800000 */
[----:B------:R-:W2:Y:S02]  /*0bd0*/  LDG.E R7, desc[UR6][R8.64] ;  /* 0x0000000608077981 */ /* 0x000ea4000c1e1900 */
[----:B--2---:R-:W-:-:S07]  /*0be0*/  FMNMX R0, R0, R7, !PT ;  /* 0x0000000700007209 */ /* 0x004fce0007800000 */
.L_x_37:
[----:B------:R-:W-:Y:S05]  /*0bf0*/  BSYNC.RECONVERGENT B0 ;  /* 0x0000000000007941 */ /* 0x000fea0003800200 */
.L_x_36:
[----:B------:R-:W-:Y:S05]  /*0c00*/  @!P4 BRA `(.L_x_33) ;  /* 0x000000000024c947 */ /* 0x000fea0003800000 */
[C-C-:B------:R-:W-:Y:S02]  /*0c10*/  VIADDMNMX R7, R11.reuse, 0x1, R6.reuse, !PT ;  /* 0x000000010b077846 */ /* 0x140fe40007800106 */
[----:B------:R-:W-:Y:S02]  /*0c20*/  VIADDMNMX R6, R11, 0x2, R6, !PT ;  /* 0x000000020b067846 */ /* 0x000fe40007800106 */
[----:B------:R-:W-:Y:S02]  /*0c30*/  ISETP.GE.AND P4, PT, R7, UR5, PT ;  /* 0x0000000507007c0c */ /* 0x000fe4000bf86270 */
[----:B------:R-:W-:-:S04]  /*0c40*/  ISETP.GE.AND P0, PT, R6, UR5, PT ;  /* 0x0000000506007c0c */ /* 0x000fc8000bf06270 */
[----:B------:R-:W-:-:S07]  /*0c50*/  ISETP.EQ.OR P0, PT, R5, 0x2, P0 ;  /* 0x000000020500780c */ /* 0x000fce0000702670 */
[----:B------:R-:W2:Y:S06]  /*0c60*/  @!P4 LDG.E R7, desc[UR6][R8.64+0x4] ;  /* 0x000004060807c981 */ /* 0x000eac000c1e1900 */
[----:B------:R-:W3:Y:S01]  /*0c70*/  @!P0 LDG.E R11, desc[UR6][R8.64+0x8] ;  /* 0x00000806080b8981 */ /* 0x000ee2000c1e1900 */
[----:B--2---:R-:W-:-:S04]  /*0c80*/  @!P4 FMNMX R0, R0, R7, !PT ;  /* 0x000000070000c209 */ /* 0x004fc80007800000 */
[----:B---3--:R-:W-:-:S07]  /*0c90*/  @!P0 FMNMX R0, R0, R11, !PT ;  /* 0x0000000b00008209 */ /* 0x008fce0007800000 */
.L_x_33:
[----:B------:R-:W-:Y:S05]  /*0ca0*/  @P3 BRA `(.L_x_38) ;  /* 0xfffffff400443947 */ /* 0x000fea000383ffff */
.L_x_30:
[----:B------:R-:W0:Y:S01]  /*0cb0*/  LDC.64 R4, c[0x0][0x388] ;  /* 0x0000e200ff047b82 */ /* 0x000e220000000a00 */
[----:B------:R-:W1:Y:S02]  /*0cc0*/  LDCU UR5, c[0x0][0x394] ;  /* 0x00007280ff0577ac */ /* 0x000e640008000800 */
[----:B-1----:R-:W-:-:S04]  /*0cd0*/  IMAD R3, R2, UR5, R3 ;  /* 0x0000000502037c24 */ /* 0x002fc8000f8e0203 */
[----:B0-----:R-:W-:-:S05]  /*0ce0*/  IMAD.WIDE R2, R3, 0x4, R4 ;  /* 0x0000000403027825 */ /* 0x001fca00078e0204 */
[----:B------:R-:W-:Y:S01]  /*0cf0*/  STG.E desc[UR6][R2.64], R0 ;  /* 0x0000000002007986 */ /* 0x000fe2000c101906 */
[----:B------:R-:W-:Y:S05]  /*0d00*/  EXIT ;  /* 0x000000000000794d */ /* 0x000fea0003800000 */
.L_x_39:
        /* <DEDUP_REMOVED lines=15> */
.L_x_63:


//--------------------- .text._Z15applyTanhKernelPfi --------------------------
	.section	.text._Z15applyTanhKernelPfi,"ax",@progbits
	.align	128
        .global         _Z15applyTanhKernelPfi
        .type           _Z15applyTanhKernelPfi,@function
        .size           _Z15applyTanhKernelPfi,(.L_x_64 - _Z15applyTanhKernelPfi)
        .other          _Z15applyTanhKernelPfi,@"STO_CUDA_ENTRY STV_DEFAULT"
_Z15applyTanhKernelPfi:
.text._Z15applyTanhKernelPfi:
        /* <DEDUP_REMOVED lines=10> */
[----:B0-----:R-:W-:-:S05]  /*00a0*/  IMAD.WIDE R2, R5, 0x4, R2 ;  /* 0x0000000405027825 */ /* 0x001fca00078e0202 */
[----:B-1----:R-:W2:Y:S01]  /*00b0*/  LDG.E R4, desc[UR4][R2.64] ;  /* 0x0000000402047981 */ /* 0x002ea2000c1e1900 */
[----:B------:R-:W-:Y:S01]  /*00c0*/  HFMA2 R8, -RZ, RZ, 1.125, -9232 ;  /* 0x3c80f082ff087431 */ /* 0x000fe200000001ff */
[----:B------:R-:W-:Y:S01]  /*00d0*/  MOV R6, 0x3f800000 ;  /* 0x3f80000000067802 */ /* 0x000fe20000000f00 */
[C---:B--2---:R-:W-:Y:S01]  /*00e0*/  FMUL R0, |R4|.reuse, 2.8853900432586669922 ;  /* 0x4038aa3b04007820 */ /* 0x044fe20000400200 */
[C---:B------:R-:W-:Y:S01]  /*00f0*/  FMUL R9, R4.reuse, R4 ;  /* 0x0000000404097220 */ /* 0x040fe20000400000 */
[C---:B------:R-:W-:Y:S02]  /*0100*/  FSETP.GE.AND P1, PT, |R4|.reuse, 0.60000002384185791016, PT ;  /* 0x3f19999a0400780b */ /* 0x040fe40003f26200 */
[----:B------:R-:W-:Y:S01]  /*0110*/  FSETP.GE.AND P0, PT, |R4|, 9.010913848876953125, PT ;  /* 0x41102cb40400780b */ /* 0x000fe20003f06200 */
[C---:B------:R-:W-:Y:S01]  /*0120*/  FFMA R8, R9.reuse, R8, -0.052303962409496307373 ;  /* 0xbd563cae09087423 */ /* 0x040fe20000000008 */
[----:B------:R-:W0:Y:S03]  /*0130*/  MUFU.EX2 R0, R0 ;  /* 0x0000000000007308 */ /* 0x000e260000000800 */
[----:B------:R-:W-:Y:S01]  /*0140*/  FFMA R8, R9, R8, 0.1331529766321182251 ;  /* 0x3e08594109087423 */ /* 0x000fe20000000008 */
[----:B0-----:R-:W-:-:S03]  /*0150*/  FADD R5, R0, 1 ;  /* 0x3f80000000057421 */ /* 0x001fc60000000000 */
[----:B------:R-:W-:-:S04]  /*0160*/  FFMA R0, R9, R8, -0.33332768082618713379 ;  /* 0xbeaaa9ed09007423 */ /* 0x000fc80000000008 */
[----:B------:R-:W-:Y:S01]  /*0170*/  FFMA R9, R9, R0, RZ ;  /* 0x0000000009097223 */ /* 0x000fe200000000ff */
[----:B------:R-:W0:Y:S02]  /*0180*/  MUFU.RCP R5, R5 ;  /* 0x0000000500057308 */ /* 0x000e240000001000 */
[----:B0-----:R-:W-:-:S05]  /*0190*/  FFMA R6, R5, -2, R6 ;  /* 0xc000000005067823 */ /* 0x001fca0000000006 */
[----:B------:R-:W-:-:S04]  /*01a0*/  FSEL R7, R6, 1, !P0 ;  /* 0x3f80000006077808 */ /* 0x000fc80004000000 */
[--C-:B------:R-:W-:Y:S01]  /*01b0*/  LOP3.LUT R7, R7, 0x80000000, R4.reuse, 0xb8, !PT ;  /* 0x8000000007077812 */ /* 0x100fe200078eb804 */
[----:B------:R-:W-:-:S05]  /*01c0*/  @!P1 FFMA R7, R4, R9, R4 ;  /* 0x0000000904079223 */ /* 0x000fca0000000004 */
[----:B------:R-:W-:Y:S01]  /*01d0*/  STG.E desc[UR4][R2.64], R7 ;  /* 0x0000000702007986 */ /* 0x000fe2000c101904 */
[----:B------:R-:W-:Y:S05]  /*01e0*/  EXIT ;  /* 0x000000000000794d */ /* 0x000fea0003800000 */
.L_x_40:
        /* <DEDUP_REMOVED lines=9> */
.L_x_64:


//--------------------- .text._Z15applyReLUKernelPfi --------------------------
	.section	.text._Z15applyReLUKernelPfi,"ax",@progbits
	.align	128
        .global         _Z15applyReLUKernelPfi
        .type           _Z15applyReLUKernelPfi,@function
        .size           _Z15applyReLUKernelPfi,(.L_x_65 - _Z15applyReLUKernelPfi)
        .other          _Z15applyReLUKernelPfi,@"STO_CUDA_ENTRY STV_DEFAULT"
_Z15applyReLUKernelPfi:
.text._Z15applyReLUKernelPfi:
        /* <DEDUP_REMOVED lines=11> */
[----:B-1----:R-:W2:Y:S02]  /*00b0*/  LDG.E R0, desc[UR4][R2.64] ;  /* 0x0000000402007981 */ /* 0x002ea4000c1e1900 */
[----:B--2---:R-:W-:-:S05]  /*00c0*/  FMNMX R5, RZ, R0, !PT ;  /* 0x00000000ff057209 */ /* 0x004fca0007800000 */
[----:B------:R-:W-:Y:S01]  /*00d0*/  STG.E desc[UR4][R2.64], R5 ;  /* 0x0000000502007986 */ /* 0x000fe2000c101904 */
[----:B------:R-:W-:Y:S05]  /*00e0*/  EXIT ;  /* 0x000000000000794d */ /* 0x000fea0003800000 */
.L_x_41:
        /* <DEDUP_REMOVED lines=9> */
.L_x_65:


//--------------------- .text._Z28convolutionKernelWithPaddingPKfS0_Pfiii --------------------------
	.section	.text._Z28convolutionKernelWithPaddingPKfS0_Pfiii,"ax",@progbits
	.align	128
        .global         _Z28convolutionKernelWithPaddingPKfS0_Pfiii
        .type           _Z28convolutionKernelWithPaddingPKfS0_Pfiii,@function
        .size           _Z28convolutionKernelWithPaddingPKfS0_Pfiii,(.L_x_66 - _Z28convolutionKernelWithPaddingPKfS0_Pfiii)
        .other          _Z28convolutionKernelWithPaddingPKfS0_Pfiii,@"STO_CUDA_ENTRY STV_DEFAULT"
_Z28convolutionKernelWithPaddingPKfS0_Pfiii:
.text._Z28convolutionKernelWithPaddingPKfS0_Pfiii:
[----:B------:R-:W-:Y:S01]  /*0000*/  LDC R1, c[0x0][0x37c] ;  /* 0x0000df00ff017b82 */ /* 0x000fe20000000800 */
[----:B------:R-:W0:Y:S07]  /*0010*/  S2R R3, SR_TID.X ;  /* 0x0000000000037919 */ /* 0x000e2e0000002100 */
[----:B------:R-:W0:Y:S01]  /*0020*/  S2UR UR4, SR_CTAID.X ;  /* 0x00000000000479c3 */ /* 0x000e220000002500 */
[----:B------:R-:W1:Y:S01]  /*0030*/  LDCU.64 UR6, c[0x0][0x398] ;  /* 0x00007300ff0677ac */ /* 0x000e620008000a00 */
[----:B------:R-:W2:Y:S01]  /*0040*/  S2R R5, SR_TID.Y ;  /* 0x0000000000057919 */ /* 0x000ea20000002200 */
[----:B------:R-:W3:Y:S05]  /*0050*/  LDCU UR14, c[0x0][0x3a0] ;  /* 0x00007400ff0e77ac */ /* 0x000eea0008000800 */
[----:B------:R-:W0:Y:S08]  /*0060*/  LDC R0, c[0x0][0x360] ;  /* 0x0000d800ff007b82 */ /* 0x000e300000000800 */
[----:B------:R-:W2:Y:S08]  /*0070*/  S2UR UR5, SR_CTAID.Y ;  /* 0x00000000000579c3 */ /* 0x000eb00000002600 */
[----:B------:R-:W2:Y:S01]  /*0080*/  LDC R2, c[0x0][0x364] ;  /* 0x0000d900ff027b82 */ /* 0x000ea20000000800 */
[----:B0-----:R-:W-:Y:S01]  /*0090*/  IMAD R0, R0, UR4, R3 ;  /* 0x0000000400007c24 */ /* 0x001fe2000f8e0203 */
[----:B-1----:R-:W-:Y:S01]  /*00a0*/  UIADD3 UR4, UPT, UPT, UR6, -UR7, URZ ;  /* 0x8000000706047290 */ /* 0x002fe2000fffe0ff */
[----:B--2---:R-:W-:-:S03]  /*00b0*/  IMAD R3, R2, UR5, R5 ;  /* 0x0000000502037c24 */ /* 0x004fc6000f8e0205 */
[----:B---3--:R-:W-:Y:S02]  /*00c0*/  ULEA UR5, UR14, UR4, 0x1 ;  /* 0x000000040e057291 */ /* 0x008fe4000f8e08ff */
[----:B------:R-:W-:-:S04]  /*00d0*/  VIMNMX R2, PT, PT, R0, R3, !PT ;  /* 0x0000000300027248 */ /* 0x000fc80007fe0100 */
[----:B------:R-:W-:-:S13]  /*00e0*/  ISETP.GT.AND P0, PT, R2, UR5, PT ;  /* 0x0000000502007c0c */ /* 0x000fda000bf04270 */
[----:B------:R-:W-:Y:S05]  /*00f0*/  @P0 EXIT ;  /* 0x000000000000094d */ /* 0x000fea0003800000 */
[----:B------:R-:W-:Y:S01]  /*0100*/  UISETP.GE.AND UP0, UPT, UR7, 0x1, UPT ;  /* 0x000000010700788c */ /* 0x000fe2000bf06270 */
[----:B------:R-:W-:Y:S01]  /*0110*/  IMAD.MOV.U32 R2, RZ, RZ, RZ ;  /* 0x000000ffff027224 */ /* 0x000fe200078e00ff */
[----:B------:R-:W0:Y:S07]  /*0120*/  LDCU.64 UR12, c[0x0][0x358] ;  /* 0x00006b00ff0c77ac */ /* 0x000e2e0008000a00 */
[----:B------:R-:W-:Y:S05]  /*0130*/  BRA.U !UP0, `(.L_x_42) ;  /* 0x0000000908e47547 */ /* 0x000fea000b800000 */
[----:B------:R-:W-:Y:S01]  /*0140*/  ULOP3.LUT UR6, UR7, 0x7, URZ, 0xc0, !UPT ;  /* 0x0000000707067892 */ /* 0x000fe2000f8ec0ff */
[----:B------:R-:W-:Y:S01]  /*0150*/  VIADD R4, R0, -UR14 ;  /* 0x8000000e00047c36 */ /* 0x000fe20008000000 */
[----:B------:R-:W-:Y:S01]  /*0160*/  ULOP3.LUT UR10, UR7, 0x3, URZ, 0xc0, !UPT ;  /* 0x00000003070a7892 */ /* 0x000fe2000f8ec0ff */
[----:B------:R-:W-:Y:S01]  /*0170*/  VIADD R18, R3, -UR14 ;  /* 0x8000000e03127c36 */ /* 0x000fe20008000000 */
[----:B------:R-:W-:Y:S01]  /*0180*/  UIADD3 UR4, UPT, UPT, UR6, -0x1, URZ ;  /* 0xffffffff06047890 */ /* 0x000fe2000fffe0ff */
[----:B------:R-:W-:Y:S01]  /*0190*/  IMAD.MOV.U32 R2, RZ, RZ, RZ ;  /* 0x000000ffff027224 */ /* 0x000fe200078e00ff */
[----:B------:R-:W-:Y:S02]  /*01a0*/  ULOP3.LUT UR11, UR7, 0x7ffffff8, URZ, 0xc0, !UPT ;  /* 0x7ffffff8070b7892 */ /* 0x000fe4000f8ec0ff */
[----:B------:R-:W-:-:S03]  /*01b0*/  UISETP.GE.U32.AND UP1, UPT, UR4, 0x3, UPT ;  /* 0x000000030400788c */ /* 0x000fc6000bf26070 */
[----:B------:R-:W-:-:S08]  /*01c0*/  UMOV UR4, URZ ;  /* 0x000000ff00047c82 */ /* 0x000fd00008000000 */
.L_x_49:
[----:B------:R-:W1:Y:S01]  /*01d0*/  LDCU.64 UR8, c[0x0][0x398] ;  /* 0x00007300ff0877ac */ /* 0x000e620008000a00 */
[----:B------:R-:W-:Y:S02]  /*01e0*/  VIADD R5, R18, UR4 ;  /* 0x0000000412057c36 */ /* 0x000fe40008000000 */
[----:B------:R-:W-:Y:S01]  /*01f0*/  IMAD.MOV.U32 R7, RZ, RZ, RZ ;  /* 0x000000ffff077224 */ /* 0x000fe200078e00ff */
[----:B-1----:R-:W-:Y:S02]  /*0200*/  UISETP.GE.U32.AND UP2, UPT, UR9, 0x8, UPT ;  /* 0x000000080900788c */ /* 0x002fe4000bf46070 */
[C---:B------:R-:W-:Y:S01]  /*0210*/  ISETP.GE.AND P0, PT, R5.reuse, UR8, PT ;  /* 0x0000000805007c0c */ /* 0x040fe2000bf06270 */
[----:B------:R-:W-:Y:S02]  /*0220*/  UIMAD UR15, UR4, UR9, URZ ;  /* 0x00000009040f72a4 */ /* 0x000fe4000f8e02ff */
[----:B------:R-:W-:Y:S01]  /*0230*/  UIADD3 UR4, UPT, UPT, UR4, 0x1, URZ ;  /* 0x0000000104047890 */ /* 0x000fe2000fffe0ff */
[----:B------:R-:W-:-:S03]  /*0240*/  ISETP.GT.AND P0, PT, R5, -0x1, !P0 ;  /* 0xffffffff0500780c */ /* 0x000fc60004704270 */
[----:B------:R-:W-:Y:S01]  /*0250*/  UISETP.NE.AND UP0, UPT, UR4, UR9, UPT ;  /* 0x000000090400728c */ /* 0x000fe2000bf05270 */
[----:B------:R-:W-:Y:S10]  /*0260*/  BRA.U !UP2, `(.L_x_43) ;  /* 0x000000050a247547 */ /* 0x000ff4000b800000 */
[----:B------:R-:W1:Y:S01]  /*0270*/  LDC.64 R6, c[0x0][0x380] ;  /* 0x0000e000ff067b82 */ /* 0x000e620000000a00 */
[----:B------:R-:W-:Y:S01]  /*0280*/  IMAD.MOV.U32 R15, RZ, RZ, RZ ;  /* 0x000000ffff0f7224 */ /* 0x000fe200078e00ff */
[----:B------:R-:W2:Y:S06]  /*0290*/  LDCU UR8, c[0x0][0x398] ;  /* 0x00007300ff0877ac */ /* 0x000eac0008000800 */
[----:B------:R-:W3:Y:S02]  /*02a0*/  LDC.64 R8, c[0x0][0x388] ;  /* 0x0000e200ff087b82 */ /* 0x000ee40000000a00 */
.L_x_44:
[----:B------:R-:W-:Y:S01]  /*02b0*/  IMAD.IADD R14, R4, 0x1, R15 ;  /* 0x00000001040e7824 */ /* 0x000fe200078e020f */
[----:B------:R-:W-:-:S03]  /*02c0*/  IADD3 R19, P2, PT, R15, UR15, RZ ;  /* 0x0000000f0f137c10 */ /* 0x000fc6000ff5e0ff */
[----:B--2---:R-:W-:Y:S01]  /*02d0*/  IMAD R13, R5, UR8, R14 ;  /* 0x00000008050d7c24 */ /* 0x004fe2000f8e020e */
[C---:B------:R-:W-:Y:S01]  /*02e0*/  ISETP.GE.AND P3, PT, R14.reuse, UR8, PT ;  /* 0x000000080e007c0c */ /* 0x040fe2000bf66270 */
[----:B------:R-:W-:Y:S01]  /*02f0*/  IMAD.X R20, RZ, RZ, RZ, P2 ;  /* 0x000000ffff147224 */ /* 0x000fe200010e06ff */
[C---:B------:R-:W-:Y:S01]  /*0300*/  IADD3 R10, PT, PT, R14.reuse, 0x1, RZ ;  /* 0x000000010e0a7810 */ /* 0x040fe20007ffe0ff */
[----:B-1----:R-:W-:Y:S01]  /*0310*/  IMAD.WIDE R12, R13, 0x4, R6 ;  /* 0x000000040d0c7825 */ /* 0x002fe200078e0206 */
[----:B------:R-:W-:Y:S02]  /*0320*/  ISETP.GT.AND P3, PT, R14, -0x1, !P3 ;  /* 0xffffffff0e00780c */ /* 0x000fe40005f64270 */
[C---:B------:R-:W-:Y:S02]  /*0330*/  ISETP.GE.AND P1, PT, R10.reuse, UR8, PT ;  /* 0x000000080a007c0c */ /* 0x040fe4000bf26270 */
[----:B------:R-:W-:Y:S02]  /*0340*/  PLOP3.LUT P3, PT, P3, P0, PT, 0x80, 0x8 ;  /* 0x000000000008781c */ /* 0x000fe40001f61070 */
[----:B------:R-:W-:-:S02]  /*0350*/  ISETP.GT.AND P1, PT, R10, -0x1, !P1 ;  /* 0xffffffff0a00780c */ /* 0x000fc40004f24270 */
[----:B---3--:R-:W-:Y:S02]  /*0360*/  LEA R10, P2, R19, R8, 0x2 ;  /* 0x00000008130a7211 */ /* 0x008fe400078410ff */
[----:B------:R-:W-:-:S07]  /*0370*/  PLOP3.LUT P1, PT, P1, P0, PT, 0x80, 0x8 ;  /* 0x000000000008781c */ /* 0x000fce0000f21070 */
[----:B------:R-:W1:Y:S01]  /*0380*/  @P3 LDC.64 R16, c[0x0][0x388] ;  /* 0x0000e200ff103b82 */ /* 0x000e620000000a00 */
[----:B------:R-:W-:-:S05]  /*0390*/  @P3 VIADD R11, R15, UR15 ;  /* 0x0000000f0f0b3c36 */ /* 0x000fca0008000000 */
[----:B0-----:R-:W2:Y:S01]  /*03a0*/  @P1 LDG.E R21, desc[UR12][R12.64+0x4] ;  /* 0x0000040c0c151981 */ /* 0x001ea2000c1e1900 */
[----:B-1----:R-:W-:Y:S01]  /*03b0*/  @P3 IMAD.WIDE.U32 R16, R11, 0x4, R16 ;  /* 0x000000040b103825 */ /* 0x002fe200078e0010 */
[----:B------:R-:W-:Y:S02]  /*03c0*/  LEA.HI.X R11, R19, R9, R20, 0x2, P2 ;  /* 0x00000009130b7211 */ /* 0x000fe400010f1414 */
[----:B------:R-:W3:Y:S04]  /*03d0*/  @P3 LDG.E R19, desc[UR12][R12.64] ;  /* 0x0000000c0c133981 */ /* 0x000ee8000c1e1900 */
[----:B------:R0:W3:Y:S04]  /*03e0*/  @P3 LDG.E R16, desc[UR12][R16.64] ;  /* 0x0000000c10103981 */ /* 0x0000e8000c1e1900 */
[----:B------:R-:W2:Y:S01]  /*03f0*/  @P1 LDG.E R20, desc[UR12][R10.64+0x4] ;  /* 0x0000040c0a141981 */ /* 0x000ea2000c1e1900 */
[----:B------:R-:W-:-:S02]  /*0400*/  VIADD R22, R14, 0x2 ;  /* 0x000000020e167836 */ /* 0x000fc40000000000 */
[----:B------:R-:W-:-:S03]  /*0410*/  VIADD R23, R14, 0x3 ;  /* 0x000000030e177836 */ /* 0x000fc60000000000 */
[----:B------:R-:W-:Y:S01]  /*0420*/  ISETP.GE.AND P2, PT, R22, UR8, PT ;  /* 0x0000000816007c0c */ /* 0x000fe2000bf46270 */
[----:B------:R-:W-:Y:S01]  /*0430*/  VIADD R24, R14, 0x4 ;  /* 0x000000040e187836 */ /* 0x000fe20000000000 */
[C---:B------:R-:W-:Y:S02]  /*0440*/  ISETP.GE.AND P6, PT, R23.reuse, UR8, PT ;  /* 0x0000000817007c0c */ /* 0x040fe4000bfc6270 */
[----:B------:R-:W-:Y:S01]  /*0450*/  ISETP.GT.AND P2, PT, R22, -0x1, !P2 ;  /* 0xffffffff1600780c */ /* 0x000fe20005744270 */
[----:B0-----:R-:W-:Y:S01]  /*0460*/  VIADD R17, R14, 0x5 ;  /* 0x000000050e117836 */ /* 0x001fe20000000000 */
[----:B------:R-:W-:Y:S02]  /*0470*/  ISETP.GE.AND P5, PT, R24, UR8, PT ;  /* 0x0000000818007c0c */ /* 0x000fe4000bfa6270 */
[----:B------:R-:W-:Y:S02]  /*0480*/  ISETP.GT.AND P6, PT, R23, -0x1, !P6 ;  /* 0xffffffff1700780c */ /* 0x000fe400077c4270 */
[----:B------:R-:W-:-:S02]  /*0490*/  PLOP3.LUT P2, PT, P2, P0, PT, 0x80, 0x8 ;  /* 0x000000000008781c */ /* 0x000fc40001741070 */
[----:B------:R-:W-:Y:S02]  /*04a0*/  ISETP.GT.AND P5, PT, R24, -0x1, !P5 ;  /* 0xffffffff1800780c */ /* 0x000fe40006fa4270 */
[----:B------:R-:W-:Y:S02]  /*04b0*/  IADD3 R22, PT, PT, R14, 0x6, RZ ;  /* 0x000000060e167810 */ /* 0x000fe40007ffe0ff */
[C---:B------:R-:W-:Y:S02]  /*04c0*/  ISETP.GE.AND P4, PT, R17.reuse, UR8, PT ;  /* 0x0000000811007c0c */ /* 0x040fe4000bf86270 */
[----:B------:R-:W-:Y:S02]  /*04d0*/  PLOP3.LUT P5, PT, P5, P0, PT, 0x80, 0x8 ;  /* 0x000000000008781c */ /* 0x000fe40002fa1070 */
[----:B------:R-:W-:-:S03]  /*04e0*/  ISETP.GT.AND P4, PT, R17, -0x1, !P4 ;  /* 0xffffffff1100780c */ /* 0x000fc60006784270 */
[----:B------:R-:W4:Y:S01]  /*04f0*/  @P2 LDG.E R17, desc[UR12][R12.64+0x8] ;  /* 0x0000080c0c112981 */ /* 0x000f22000c1e1900 */
[----:B------:R-:W-:-:S13]  /*0500*/  PLOP3.LUT P4, PT, P4, P0, PT, 0x80, 0x8 ;  /* 0x000000000008781c */ /* 0x000fda0002781070 */
[----:B------:R-:W5:Y:S01]  /*0510*/  @P4 LDG.E R23, desc[UR12][R12.64+0x14] ;  /* 0x0000140c0c174981 */ /* 0x000f62000c1e1900 */
[----:B---3--:R-:W-:Y:S01]  /*0520*/  @P3 FFMA R2, R19, R16, R2 ;  /* 0x0000001013023223 */ /* 0x008fe20000000002 */
[----:B------:R-:W-:Y:S01]  /*0530*/  PLOP3.LUT P3, PT, P6, P0, PT, 0x80, 0x8 ;  /* 0x000000000008781c */ /* 0x000fe20003761070 */
[----:B------:R-:W-:Y:S01]  /*0540*/  VIADD R16, R14, 0x7 ;  /* 0x000000070e107836 */ /* 0x000fe20000000000 */
[C---:B------:R-:W-:Y:S01]  /*0550*/  ISETP.GE.AND P6, PT, R22.reuse, UR8, PT ;  /* 0x0000000816007c0c */ /* 0x040fe2000bfc6270 */
[----:B--2---:R-:W-:Y:S01]  /*0560*/  @P1 FFMA R2, R21, R20, R2 ;  /* 0x0000001415021223 */ /* 0x004fe20000000002 */
[----:B------:R-:W4:Y:S02]  /*0570*/  @P2 LDG.E R14, desc[UR12][R10.64+0x8] ;  /* 0x0000080c0a0e2981 */ /* 0x000f24000c1e1900 */
[----:B------:R-:W-:Y:S02]  /*0580*/  ISETP.GT.AND P6, PT, R22, -0x1, !P6 ;  /* 0xffffffff1600780c */ /* 0x000fe400077c4270 */
[----:B------:R-:W-:Y:S01]  /*0590*/  ISETP.GE.AND P1, PT, R16, UR8, PT ;  /* 0x0000000810007c0c */ /* 0x000fe2000bf26270 */
[----:B------:R-:W2:Y:S01]  /*05a0*/  @P5 LDG.E R21, desc[UR12][R12.64+0x10] ;  /* 0x0000100c0c155981 */ /* 0x000ea2000c1e1900 */
[----:B------:R-:W-:-:S02]  /*05b0*/  PLOP3.LUT P6, PT, P6, P0, PT, 0x80, 0x8 ;  /* 0x000000000008781c */ /* 0x000fc400037c1070 */
[----:B------:R-:W-:Y:S01]  /*05c0*/  ISETP.GT.AND P1, PT, R16, -0x1, !P1 ;  /* 0xffffffff1000780c */ /* 0x000fe20004f24270 */
[----:B------:R-:W3:Y:S04]  /*05d0*/  @P3 LDG.E R19, desc[UR12][R12.64+0xc] ;  /* 0x00000c0c0c133981 */ /* 0x000ee8000c1e1900 */
[----:B------:R-:W3:Y:S01]  /*05e0*/  @P3 LDG.E R16, desc[UR12][R10.64+0xc] ;  /* 0x00000c0c0a103981 */ /* 0x000ee2000c1e1900 */
[----:B------:R-:W-:-:S03]  /*05f0*/  PLOP3.LUT P1, PT, P1, P0, PT, 0x80, 0x8 ;  /* 0x000000000008781c */ /* 0x000fc60000f21070 */
[----:B------:R-:W2:Y:S04]  /*0600*/  @P5 LDG.E R20, desc[UR12][R10.64+0x10] ;  /* 0x0000100c0a145981 */ /* 0x000ea8000c1e1900 */
[----:B------:R-:W5:Y:S04]  /*0610*/  @P4 LDG.E R22, desc[UR12][R10.64+0x14] ;  /* 0x0000140c0a164981 */ /* 0x000f68000c1e1900 */
[----:B------:R-:W5:Y:S04]  /*0620*/  @P6 LDG.E R25, desc[UR12][R12.64+0x18] ;  /* 0x0000180c0c196981 */ /* 0x000f68000c1e1900 */
[----:B------:R-:W5:Y:S04]  /*0630*/  @P6 LDG.E R24, desc[UR12][R10.64+0x18] ;  /* 0x0000180c0a186981 */ /* 0x000f68000c1e1900 */
[----:B------:R-:W5:Y:S04]  /*0640*/  @P1 LDG.E R27, desc[UR12][R12.64+0x1c] ;  /* 0x00001c0c0c1b1981 */ /* 0x000f68000c1e1900 */
[----:B------:R-:W5:Y:S01]  /*0650*/  @P1 LDG.E R26, desc[UR12][R10.64+0x1c] ;  /* 0x00001c0c0a1a1981 */ /* 0x000f62000c1e1900 */
[----:B------:R-:W-:-:S02]  /*0660*/  VIADD R15, R15, 0x8 ;  /* 0x000000080f0f7836 */ /* 0x000fc40000000000 */
[----:B----4-:R-:W-:-:S03]  /*0670*/  @P2 FFMA R2, R17, R14, R2 ;  /* 0x0000000e11022223 */ /* 0x010fc60000000002 */
[----:B------:R-:W-:Y:S01]  /*0680*/  ISETP.NE.AND P2, PT, R15, UR11, PT ;  /* 0x0000000b0f007c0c */ /* 0x000fe2000bf45270 */
[----:B---3--:R-:W-:-:S04]  /*0690*/  @P3 FFMA R2, R19, R16, R2 ;  /* 0x0000001013023223 */ /* 0x008fc80000000002 */
[----:B--2---:R-:W-:-:S04]  /*06a0*/  @P5 FFMA R2, R21, R20, R2 ;  /* 0x0000001415025223 */ /* 0x004fc80000000002 */
[----:B-----5:R-:W-:-:S04]  /*06b0*/  @P4 FFMA R2, R23, R22, R2 ;  /* 0x0000001617024223 */ /* 0x020fc80000000002 */
[----:B------:R-:W-:-:S04]  /*06c0*/  @P6 FFMA R2, R25, R24, R2 ;  /* 0x0000001819026223 */ /* 0x000fc80000000002 */
[----:B------:R-:W-:Y:S01]  /*06d0*/  @P1 FFMA R2, R27, R26, R2 ;  /* 0x0000001a1b021223 */ /* 0x000fe20000000002 */
[----:B------:R-:W-:Y:S06]  /*06e0*/  @P2 BRA `(.L_x_44) ;  /* 0xfffffff800f02947 */ /* 0x000fec000383ffff */
[----:B------:R-:W-:-:S07]  /*06f0*/  IMAD.U32 R7, RZ, RZ, UR11 ;  /* 0x0000000bff077e24 */ /* 0x000fce000f8e00ff */
.L_x_43:
[----:B------:R-:W-:-:S09]  /*0700*/  UISETP.NE.AND UP2, UPT, UR6, URZ, UPT ;  /* 0x000000ff0600728c */ /* 0x000fd2000bf45270 */
[----:B------:R-:W-:Y:S05]  /*0710*/  BRA.U !UP2, `(.L_x_45) ;  /* 0x000000050a687547 */ /* 0x000fea000b800000 */
[----:B------:R-:W-:Y:S01]  /*0720*/  UISETP.NE.AND UP2, UPT, UR10, URZ, UPT ;  /* 0x000000ff0a00728c */ /* 0x000fe2000bf45270 */
[----:B------:R-:W-:Y:S10]  /*0730*/  BRA.U !UP1, `(.L_x_46) ;  /* 0x0000000109a07547 */ /* 0x000ff4000b800000 */
[----:B------:R-:W-:Y:S01]  /*0740*/  IMAD.IADD R14, R4, 0x1, R7 ;  /* 0x00000001040e7824 */ /* 0x000fe200078e0207 */
[----:B------:R-:W1:Y:S03]  /*0750*/  LDC.64 R8, c[0x0][0x388] ;  /* 0x0000e200ff087b82 */ /* 0x000e660000000a00 */
[C---:B------:R-:W-:Y:S01]  /*0760*/  VIADD R6, R14.reuse, 0x1 ;  /* 0x000000010e067836 */ /* 0x040fe20000000000 */
[C---:B------:R-:W-:Y:S01]  /*0770*/  ISETP.GE.AND P1, PT, R14.reuse, UR8, PT ;  /* 0x000000080e007c0c */ /* 0x040fe2000bf26270 */
[C---:B------:R-:W-:Y:S01]  /*0780*/  VIADD R16, R14.reuse, 0x2 ;  /* 0x000000020e107836 */ /* 0x040fe20000000000 */
[C---:B------:R-:W-:Y:S02]  /*0790*/  IADD3 R17, PT, PT, R14.reuse, 0x3, RZ ;  /* 0x000000030e117810 */ /* 0x040fe40007ffe0ff */
[----:B------:R-:W-:Y:S01]  /*07a0*/  ISETP.GT.AND P1, PT, R14, -0x1, !P1 ;  /* 0xffffffff0e00780c */ /* 0x000fe20004f24270 */
[----:B------:R-:W2:Y:S01]  /*07b0*/  LDC.64 R10, c[0x0][0x380] ;  /* 0x0000e000ff0a7b82 */ /* 0x000ea20000000a00 */
[----:B------:R-:W-:-:S02]  /*07c0*/  ISETP.GE.AND P4, PT, R6, UR8, PT ;  /* 0x0000000806007c0c */ /* 0x000fc4000bf86270 */
[----:B------:R-:W-:Y:S02]  /*07d0*/  PLOP3.LUT P1, PT, P1, P0, PT, 0x80, 0x8 ;  /* 0x000000000008781c */ /* 0x000fe40000f21070 */
[----:B------:R-:W-:Y:S02]  /*07e0*/  ISETP.GE.AND P2, PT, R16, UR8, PT ;  /* 0x0000000810007c0c */ /* 0x000fe4000bf46270 */
[----:B------:R-:W-:Y:S02]  /*07f0*/  ISETP.GT.AND P4, PT, R6, -0x1, !P4 ;  /* 0xffffffff0600780c */ /* 0x000fe40006784270 */
[----:B------:R-:W-:Y:S02]  /*0800*/  IADD3 R6, P5, PT, R7, UR15, RZ ;  /* 0x0000000f07067c10 */ /* 0x000fe4000ffbe0ff */
[----:B------:R-:W-:Y:S02]  /*0810*/  ISETP.GE.AND P3, PT, R17, UR8, PT ;  /* 0x0000000811007c0c */ /* 0x000fe4000bf66270 */
[----:B------:R-:W-:-:S02]  /*0820*/  ISETP.GT.AND P2, PT, R16, -0x1, !P2 ;  /* 0xffffffff1000780c */ /* 0x000fc40005744270 */
[----:B------:R-:W-:Y:S01]  /*0830*/  PLOP3.LUT P4, PT, P4, P0, PT, 0x80, 0x8 ;  /* 0x000000000008781c */ /* 0x000fe20002781070 */
[----:B------:R-:W3:Y:S01]  /*0840*/  @P1 LDC.64 R12, c[0x0][0x388] ;  /* 0x0000e200ff0c1b82 */ /* 0x000ee20000000a00 */
[----:B------:R-:W-:Y:S01]  /*0850*/  @P1 VIADD R15, R7, UR15 ;  /* 0x0000000f070f1c36 */ /* 0x000fe20008000000 */
[----:B------:R-:W-:Y:S02]  /*0860*/  ISETP.GT.AND P3, PT, R17, -0x1, !P3 ;  /* 0xffffffff1100780c */ /* 0x000fe40005f64270 */
[----:B------:R-:W-:Y:S02]  /*0870*/  PLOP3.LUT P2, PT, P2, P0, PT, 0x80, 0x8 ;  /* 0x000000000008781c */ /* 0x000fe40001741070 */
[----:B------:R-:W-:Y:S01]  /*0880*/  PLOP3.LUT P3, PT, P3, P0, PT, 0x80, 0x8 ;  /* 0x000000000008781c */ /* 0x000fe20001f61070 */
[----:B---3--:R-:W-:-:S04]  /*0890*/  @P1 IMAD.WIDE.U32 R12, R15, 0x4, R12 ;  /* 0x000000040f0c1825 */ /* 0x008fc800078e000c */
[----:B------:R-:W-:Y:S02]  /*08a0*/  IMAD R15, R5, UR8, R14 ;  /* 0x00000008050f7c24 */ /* 0x000fe4000f8e020e */
[----:B------:R-:W-:Y:S01]  /*08b0*/  IMAD.X R14, RZ, RZ, RZ, P5 ;  /* 0x000000ffff0e7224 */ /* 0x000fe200028e06ff */
[C---:B-1----:R-:W-:Y:S01]  /*08c0*/  LEA R8, P5, R6.reuse, R8, 0x2 ;  /* 0x0000000806087211 */ /* 0x042fe200078a10ff */
[----:B--2---:R-:W-:Y:S01]  /*08d0*/  IMAD.WIDE R10, R15, 0x4, R10 ;  /* 0x000000040f0a7825 */ /* 0x004fe200078e020a */
[----:B0-----:R-:W2:Y:S02]  /*08e0*/  @P1 LDG.E R12, desc[UR12][R12.64] ;  /* 0x0000000c0c0c1981 */ /* 0x001ea4000c1e1900 */
[----:B------:R-:W-:Y:S02]  /*08f0*/  LEA.HI.X R9, R6, R9, R14, 0x2, P5 ;  /* 0x0000000906097211 */ /* 0x000fe400028f140e */
[----:B------:R-:W2:Y:S04]  /*0900*/  @P1 LDG.E R15, desc[UR12][R10.64] ;  /* 0x0000000c0a0f1981 */ /* 0x000ea8000c1e1900 */
[----:B------:R-:W3:Y:S04]  /*0910*/  @P4 LDG.E R17, desc[UR12][R10.64+0x4] ;  /* 0x0000040c0a114981 */ /* 0x000ee8000c1e1900 */
[----:B------:R-:W3:Y:S04]  /*0920*/  @P4 LDG.E R6, desc[UR12][R8.64+0x4] ;  /* 0x0000040c08064981 */ /* 0x000ee8000c1e1900 */
[----:B------:R-:W4:Y:S04]  /*0930*/  @P2 LDG.E R19, desc[UR12][R10.64+0x8] ;  /* 0x0000080c0a132981 */ /* 0x000f28000c1e1900 */
[----:B------:R-:W4:Y:S04]  /*0940*/  @P2 LDG.E R14, desc[UR12][R8.64+0x8] ;  /* 0x0000080c080e2981 */ /* 0x000f28000c1e1900 */
[----:B------:R-:W5:Y:S04]  /*0950*/  @P3 LDG.E R21, desc[UR12][R10.64+0xc] ;  /* 0x00000c0c0a153981 */ /* 0x000f68000c1e1900 */
[----:B------:R-:W5:Y:S01]  /*0960*/  @P3 LDG.E R16, desc[UR12][R8.64+0xc] ;  /* 0x00000c0c08103981 */ /* 0x000f62000c1e1900 */
[----:B------:R-:W-:-:S02]  /*0970*/  VIADD R7, R7, 0x4 ;  /* 0x0000000407077836 */ /* 0x000fc40000000000 */
[----:B--2---:R-:W-:-:S04]  /*0980*/  @P1 FFMA R2, R15, R12, R2 ;  /* 0x0000000c0f021223 */ /* 0x004fc80000000002 */
[----:B---3--:R-:W-:-:S04]  /*0990*/  @P4 FFMA R2, R17, R6, R2 ;  /* 0x0000000611024223 */ /* 0x008fc80000000002 */
[----:B----4-:R-:W-:-:S04]  /*09a0*/  @P2 FFMA R2, R19, R14, R2 ;  /* 0x0000000e13022223 */ /* 0x010fc80000000002 */
[----:B-----5:R-:W-:-:S07]  /*09b0*/  @P3 FFMA R2, R21, R16, R2 ;  /* 0x0000001015023223 */ /* 0x020fce0000000002 */
.L_x_46:
[----:B------:R-:W-:Y:S05]  /*09c0*/  BRA.U !UP2, `(.L_x_45) ;  /* 0x000000010abc7547 */ /* 0x000fea000b800000 */
[----:B------:R-:W1:Y:S01]  /*09d0*/  LDCU UR9, c[0x0][0x39c] ;  /* 0x00007380ff0977ac */ /* 0x000e620008000800 */
[----:B------:R-:W-:Y:S02]  /*09e0*/  UISETP.NE.AND UP2, UPT, UR10, 0x1, UPT ;  /* 0x000000010a00788c */ /* 0x000fe4000bf45270 */
[----:B-1----:R-:W-:-:S07]  /*09f0*/  ULOP3.LUT UP3, URZ, UR9, 0x1, URZ, 0xc0, !UPT ;  /* 0x0000000109ff7892 */ /* 0x002fce000f86c0ff */
[----:B------:R-:W-:Y:S05]  /*0a00*/  BRA.U !UP2, `(.L_x_47) ;  /* 0x000000010a687547 */ /* 0x000fea000b800000 */
[----:B------:R-:W-:Y:S01]  /*0a10*/  IMAD.IADD R6, R4, 0x1, R7 ;  /* 0x0000000104067824 */ /* 0x000fe200078e0207 */
[----:B------:R-:W1:Y:S03]  /*0a20*/  LDC.64 R12, c[0x0][0x380] ;  /* 0x0000e000ff0c7b82 */ /* 0x000e660000000a00 */
[C---:B------:R-:W-:Y:S01]  /*0a30*/  VIADD R8, R6.reuse, 0x1 ;  /* 0x0000000106087836 */ /* 0x040fe20000000000 */
[----:B------:R-:W-:Y:S01]  /*0a40*/  ISETP.GE.AND P1, PT, R6, UR8, PT ;  /* 0x0000000806007c0c */ /* 0x000fe2000bf26270 */
[----:B------:R-:W-:-:S03]  /*0a50*/  IMAD R15, R5, UR8, R6 ;  /* 0x00000008050f7c24 */ /* 0x000fc6000f8e0206 */
[----:B------:R-:W-:Y:S02]  /*0a60*/  ISETP.GE.AND P2, PT, R8, UR8, PT ;  /* 0x0000000808007c0c */ /* 0x000fe4000bf46270 */
[----:B------:R-:W-:Y:S02]  /*0a70*/  ISETP.GT.AND P1, PT, R6, -0x1, !P1 ;  /* 0xffffffff0600780c */ /* 0x000fe40004f24270 */
[----:B------:R-:W-:Y:S02]  /*0a80*/  ISETP.GT.AND P2, PT, R8, -0x1, !P2 ;  /* 0xffffffff0800780c */ /* 0x000fe40005744270 */
[----:B------:R-:W-:Y:S02]  /*0a90*/  PLOP3.LUT P1, PT, P1, P0, PT, 0x80, 0x8 ;  /* 0x000000000008781c */ /* 0x000fe40000f21070 */
[----:B------:R-:W-:Y:S01]  /*0aa0*/  PLOP3.LUT P2, PT, P2, P0, PT, 0x80, 0x8 ;  /* 0x000000000008781c */ /* 0x000fe20001741070 */
[----:B-1----:R-:W-:-:S10]  /*0ab0*/  IMAD.WIDE R12, R15, 0x4, R12 ;  /* 0x000000040f0c7825 */ /* 0x002fd400078e020c */
[----:B------:R-:W1:Y:S01]  /*0ac0*/  @P1 LDC.64 R10, c[0x0][0x388] ;  /* 0x0000e200ff0a1b82 */ /* 0x000e620000000a00 */
[C---:B------:R-:W-:Y:S01]  /*0ad0*/  @P1 VIADD R17, R7.reuse, UR15 ;  /* 0x0000000f07111c36 */ /* 0x040fe20008000000 */
[----:B------:R-:W-:Y:S01]  /*0ae0*/  @P2 IADD3 R6, P3, PT, R7, UR15, RZ ;  /* 0x0000000f07062c10 */ /* 0x000fe2000ff7e0ff */
[----:B0-----:R-:W2:Y:S03]  /*0af0*/  @P1 LDG.E R15, desc[UR12][R12.64] ;  /* 0x0000000c0c0f1981 */ /* 0x001ea6000c1e1900 */
[----:B------:R-:W-:Y:S02]  /*0b00*/  @P2 IADD3.X R14, PT, PT, RZ, RZ, RZ, P3, !PT ;  /* 0x000000ffff0e2210 */ /* 0x000fe40001ffe4ff */
[----:B------:R-:W0:Y:S01]  /*0b10*/  @P2 LDC.64 R8, c[0x0][0x388] ;  /* 0x0000e200ff082b82 */ /* 0x000e220000000a00 */
[----:B-1----:R-:W-:Y:S02]  /*0b20*/  @P1 IMAD.WIDE.U32 R10, R17, 0x4, R10 ;  /* 0x00000004110a1825 */ /* 0x002fe400078e000a */
[----:B------:R-:W3:Y:S04]  /*0b30*/  @P2 LDG.E R17, desc[UR12][R12.64+0x4] ;  /* 0x0000040c0c112981 */ /* 0x000ee8000c1e1900 */
[----:B------:R-:W2:Y:S01]  /*0b40*/  @P1 LDG.E R11, desc[UR12][R10.64] ;  /* 0x0000000c0a0b1981 */ /* 0x000ea2000c1e1900 */
[----:B0-----:R-:W-:-:S04]  /*0b50*/  @P2 LEA R8, P3, R6, R8, 0x2 ;  /* 0x0000000806082211 */ /* 0x001fc800078610ff */
[----:B------:R-:W-:-:S05]  /*0b60*/  @P2 LEA.HI.X R9, R6, R9, R14, 0x2, P3 ;  /* 0x0000000906092211 */ /* 0x000fca00018f140e */
[----:B------:R-:W3:Y:S01]  /*0b70*/  @P2 LDG.E R8, desc[UR12][R8.64+0x4] ;  /* 0x0000040c08082981 */ /* 0x000ee2000c1e1900 */
[----:B------:R-:W-:Y:S02]  /*0b80*/  VIADD R7, R7, 0x2 ;  /* 0x0000000207077836 */ /* 0x000fe40000000000 */
[----:B--2---:R-:W-:-:S04]  /*0b90*/  @P1 FFMA R2, R11, R15, R2 ;  /* 0x0000000f0b021223 */ /* 0x004fc80000000002 */
[----:B---3--:R-:W-:-:S07]  /*0ba0*/  @P2 FFMA R2, R17, R8, R2 ;  /* 0x0000000811022223 */ /* 0x008fce0000000002 */
.L_x_47:
[----:B------:R-:W-:Y:S05]  /*0bb0*/  BRA.U !UP3, `(.L_x_45) ;  /* 0x000000010b407547 */ /* 0x000fea000b800000 */
[----:B------:R-:W-:Y:S01]  /*0bc0*/  IMAD.IADD R6, R4, 0x1, R7 ;  /* 0x0000000104067824 */ /* 0x000fe200078e0207 */
[----:B------:R-:W-:Y:S04]  /*0bd0*/  BSSY.RECONVERGENT B0, `(.L_x_45) ;  /* 0x000000e000007945 */ /* 0x000fe80003800200 */
[----:B------:R-:W-:-:S04]  /*0be0*/  ISETP.GE.AND P1, PT, R6, UR8, PT ;  /* 0x0000000806007c0c */ /* 0x000fc8000bf26270 */
[----:B------:R-:W-:-:S04]  /*0bf0*/  ISETP.GT.AND P1, PT, R6, -0x1, !P1 ;  /* 0xffffffff0600780c */ /* 0x000fc80004f24270 */
[----:B------:R-:W-:-:S13]  /*0c00*/  PLOP3.LUT P1, PT, P1, P0, PT, 0x80, 0x8 ;  /* 0x000000000008781c */ /* 0x000fda0000f21070 */
[----:B------:R-:W-:Y:S05]  /*0c10*/  @!P1 BRA `(.L_x_48) ;  /* 0x0000000000249947 */ /* 0x000fea0003800000 */
[----:B------:R-:W1:Y:S01]  /*0c20*/  LDC.64 R8, c[0x0][0x380] ;  /* 0x0000e000ff087b82 */ /* 0x000e620000000a00 */
[----:B------:R-:W-:Y:S02]  /*0c30*/  IMAD R5, R5, UR8, R6 ;  /* 0x0000000805057c24 */ /* 0x000fe4000f8e0206 */
[----:B------:R-:W-:-:S05]  /*0c40*/  VIADD R13, R7, UR15 ;  /* 0x0000000f070d7c36 */ /* 0x000fca0008000000 */
[----:B------:R-:W2:Y:S01]  /*0c50*/  LDC.64 R10, c[0x0][0x388] ;  /* 0x0000e200ff0a7b82 */ /* 0x000ea20000000a00 */
[----:B-1----:R-:W-:-:S06]  /*0c60*/  IMAD.WIDE R6, R5, 0x4, R8 ;  /* 0x0000000405067825 */ /* 0x002fcc00078e0208 */
[----:B0-----:R-:W3:Y:S01]  /*0c70*/  LDG.E R7, desc[UR12][R6.64] ;  /* 0x0000000c06077981 */ /* 0x001ee2000c1e1900 */
[----:B--2---:R-:W-:-:S06]  /*0c80*/  IMAD.WIDE.U32 R8, R13, 0x4, R10 ;  /* 0x000000040d087825 */ /* 0x004fcc00078e000a */
[----:B------:R-:W3:Y:S02]  /*0c90*/  LDG.E R8, desc[UR12][R8.64] ;  /* 0x0000000c08087981 */ /* 0x000ee4000c1e1900 */
[----:B---3--:R-:W-:-:S07]  /*0ca0*/  FFMA R2, R7, R8, R2 ;  /* 0x0000000807027223 */ /* 0x008fce0000000002 */
.L_x_48:
[----:B0-----:R-:W-:Y:S05]  /*0cb0*/  BSYNC.RECONVERGENT B0 ;  /* 0x0000000000007941 */ /* 0x001fea0003800200 */
.L_x_45:
[----:B------:R-:W-:Y:S05]  /*0cc0*/  BRA.U UP0, `(.L_x_49) ;  /* 0xfffffff500407547 */ /* 0x000fea000b83ffff */
.L_x_42:
[----:B------:R-:W1:Y:S01]  /*0cd0*/  LDC.64 R4, c[0x0][0x390] ;  /* 0x0000e400ff047b82 */ /* 0x000e620000000a00 */
[----:B------:R-:W-:-:S04]  /*0ce0*/  IMAD R3, R3, UR5, R3 ;  /* 0x0000000503037c24 */ /* 0x000fc8000f8e0203 */
[----:B------:R-:W-:-:S04]  /*0cf0*/  IMAD.IADD R3, R0, 0x1, R3 ;  /* 0x0000000100037824 */ /* 0x000fc800078e0203 */
[----:B-1----:R-:W-:-:S05]  /*0d00*/  IMAD.WIDE R4, R3, 0x4, R4 ;  /* 0x0000000403047825 */ /* 0x002fca00078e0204 */
[----:B0-----:R-:W-:Y:S01]  /*0d10*/  STG.E desc[UR12][R4.64], R2 ;  /* 0x0000000204007986 */ /* 0x001fe2000c10190c */
[----:B------:R-:W-:Y:S05]  /*0d20*/  EXIT ;  /* 0x000000000000794d */ /* 0x000fea0003800000 */
.L_x_50:
        /* <DEDUP_REMOVED lines=13> */
.L_x_66:


//--------------------- .text._Z31convolutionKernelWithoutPaddingPKfS0_Pfii --------------------------
	.section	.text._Z31convolutionKernelWithoutPaddingPKfS0_Pfii,"ax",@progbits
	.align	128
        .global         _Z31convolutionKernelWithoutPaddingPKfS0_Pfii
        .type           _Z31convolutionKernelWithoutPaddingPKfS0_Pfii,@function
        .size           _Z31convolutionKernelWithoutPaddingPKfS0_Pfii,(.L_x_67 - _Z31convolutionKernelWithoutPaddingPKfS0_Pfii)
        .other          _Z31convolutionKernelWithoutPaddingPKfS0_Pfii,@"STO_CUDA_ENTRY STV_DEFAULT"
_Z31convolutionKernelWithoutPaddingPKfS0_Pfii:
.text._Z31convolutionKernelWithoutPaddingPKfS0_Pfii:
[----:B------:R-:W-:Y:S01]  /*0000*/  LDC R1, c[0x0][0x37c] ;  /* 0x0000df00ff017b82 */ /* 0x000fe20000000800 */
[----:B------:R-:W0:Y:S07]  /*0010*/  S2R R3, SR_TID.X ;  /* 0x0000000000037919 */ /* 0x000e2e0000002100 */
[----:B------:R-:W0:Y:S01]  /*0020*/  LDC R0, c[0x0][0x360] ;  /* 0x0000d800ff007b82 */ /* 0x000e220000000800 */
[----:B------:R-:W1:Y:S07]  /*0030*/  S2R R2, SR_TID.Y ;  /* 0x0000000000027919 */ /* 0x000e6e0000002200 */
[----:B------:R-:W0:Y:S08]  /*0040*/  S2UR UR4, SR_CTAID.X ;  /* 0x00000000000479c3 */ /* 0x000e300000002500 */
[----:B------:R-:W1:Y:S08]  /*0050*/  S2UR UR5, SR_CTAID.Y ;  /* 0x00000000000579c3 */ /* 0x000e700000002600 */
[----:B------:R-:W1:Y:S08]  /*0060*/  LDC R7, c[0x0][0x364] ;  /* 0x0000d900ff077b82 */ /* 0x000e700000000800 */
[----:B------:R-:W2:Y:S01]  /*0070*/  LDC.64 R8, c[0x0][0x398] ;  /* 0x0000e600ff087b82 */ /* 0x000ea20000000a00 */
[----:B0-----:R-:W-:-:S02]  /*0080*/  IMAD R0, R0, UR4, R3 ;  /* 0x0000000400007c24 */ /* 0x001fc4000f8e0203 */
[----:B-1----:R-:W-:-:S05]  /*0090*/  IMAD R7, R7, UR5, R2 ;  /* 0x0000000507077c24 */ /* 0x002fca000f8e0202 */
[----:B------:R-:W-:Y:S02]  /*00a0*/  VIMNMX R3, PT, PT, R0, R7, !PT ;  /* 0x0000000700037248 */ /* 0x000fe40007fe0100 */
[----:B--2---:R-:W-:-:S04]  /*00b0*/  IADD3 R6, PT, PT, R8, -R9, RZ ;  /* 0x8000000908067210 */ /* 0x004fc80007ffe0ff */
[----:B------:R-:W-:-:S13]  /*00c0*/  ISETP.GT.AND P0, PT, R3, R6, PT ;  /* 0x000000060300720c */ /* 0x000fda0003f04270 */
[----:B------:R-:W-:Y:S05]  /*00d0*/  @P0 EXIT ;  /* 0x000000000000094d */ /* 0x000fea0003800000 */
[----:B------:R-:W-:Y:S01]  /*00e0*/  ISETP.GE.AND P0, PT, R9, 0x1, PT ;  /* 0x000000010900780c */ /* 0x000fe20003f06270 */
[----:B------:R-:W0:Y:S01]  /*00f0*/  LDCU.64 UR10, c[0x0][0x358] ;  /* 0x00006b00ff0a77ac */ /* 0x000e220008000a00 */
[----:B------:R-:W-:-:S11]  /*0100*/  HFMA2 R14, -RZ, RZ, 0, 0 ;  /* 0x00000000ff0e7431 */ /* 0x000fd600000001ff */
[----:B------:R-:W-:Y:S05]  /*0110*/  @!P0 BRA `(.L_x_51) ;  /* 0x0000000800dc8947 */ /* 0x000fea0003800000 */
[----:B------:R-:W1:Y:S01]  /*0120*/  LDCU.64 UR6, c[0x0][0x380] ;  /* 0x00007000ff0677ac */ /* 0x000e620008000a00 */
[C---:B------:R-:W-:Y:S02]  /*0130*/  LOP3.LUT R8, R9.reuse, 0x7ffffff0, RZ, 0xc0, !PT ;  /* 0x7ffffff009087812 */ /* 0x040fe400078ec0ff */
[C---:B------:R-:W-:Y:S01]  /*0140*/  LOP3.LUT R17, R9.reuse, 0xf, RZ, 0xc0, !PT ;  /* 0x0000000f09117812 */ /* 0x040fe200078ec0ff */
[----:B------:R-:W-:Y:S01]  /*0150*/  UMOV UR4, URZ ;  /* 0x000000ff00047c82 */ /* 0x000fe20008000000 */
[C---:B------:R-:W-:Y:S01]  /*0160*/  LOP3.LUT R18, R9.reuse, 0x7, RZ, 0xc0, !PT ;  /* 0x0000000709127812 */ /* 0x040fe200078ec0ff */
[----:B------:R-:W-:Y:S01]  /*0170*/  IMAD.MOV R10, RZ, RZ, -R8 ;  /* 0x000000ffff0a7224 */ /* 0x000fe200078e0a08 */
[----:B------:R-:W-:Y:S02]  /*0180*/  LOP3.LUT R9, R9, 0x3, RZ, 0xc0, !PT ;  /* 0x0000000309097812 */ /* 0x000fe400078ec0ff */
[----:B------:R-:W-:Y:S01]  /*0190*/  MOV R14, RZ ;  /* 0x000000ff000e7202 */ /* 0x000fe20000000f00 */
[----:B-1----:R-:W-:-:S04]  /*01a0*/  UIADD3 UR5, UP0, UPT, UR6, 0x20, URZ ;  /* 0x0000002006057890 */ /* 0x002fc8000ff1e0ff */
[----:B------:R-:W-:-:S12]  /*01b0*/  UIADD3.X UR8, UPT, UPT, URZ, UR7, URZ, UP0, !UPT ;  /* 0x00000007ff087290 */ /* 0x000fd800087fe4ff */
.L_x_57:
[----:B------:R-:W1:Y:S01]  /*01c0*/  LDCU.64 UR6, c[0x0][0x398] ;  /* 0x00007300ff0677ac */ /* 0x000e620008000a00 */
[----:B------:R-:W-:Y:S02]  /*01d0*/  IADD3 R11, PT, PT, R7, UR4, RZ ;  /* 0x00000004070b7c10 */ /* 0x000fe4000fffe0ff */
[----:B------:R-:W-:Y:S01]  /*01e0*/  MOV R16, RZ ;  /* 0x000000ff00107202 */ /* 0x000fe20000000f00 */
[----:B-1----:R-:W-:Y:S02]  /*01f0*/  UISETP.GE.U32.AND UP1, UPT, UR7, 0x10, UPT ;  /* 0x000000100700788c */ /* 0x002fe4000bf26070 */
[----:B------:R-:W-:Y:S01]  /*0200*/  IMAD R11, R11, UR6, R0 ;  /* 0x000000060b0b7c24 */ /* 0x000fe2000f8e0200 */
[----:B------:R-:W-:Y:S02]  /*0210*/  UIMAD UR12, UR4, UR7, URZ ;  /* 0x00000007040c72a4 */ /* 0x000fe4000f8e02ff */
[----:B------:R-:W-:-:S04]  /*0220*/  UIADD3 UR4, UPT, UPT, UR4, 0x1, URZ ;  /* 0x0000000104047890 */ /* 0x000fc8000fffe0ff */
[----:B------:R-:W-:Y:S01]  /*0230*/  UISETP.NE.AND UP0, UPT, UR4, UR7, UPT ;  /* 0x000000070400728c */ /* 0x000fe2000bf05270 */
[----:B------:R-:W-:Y:S10]  /*0240*/  BRA.U !UP1, `(.L_x_52) ;  /* 0x0000000509107547 */ /* 0x000ff4000b800000 */
[----:B------:R-:W1:Y:S01]  /*0250*/  LDCU.64 UR6, c[0x0][0x388] ;  /* 0x00007100ff0677ac */ /* 0x000e620008000a00 */
[----:B------:R-:W-:Y:S01]  /*0260*/  MOV R12, R11 ;  /* 0x0000000b000c7202 */ /* 0x000fe20000000f00 */
[----:B------:R-:W-:Y:S01]  /*0270*/  IMAD.MOV.U32 R13, RZ, RZ, R10 ;  /* 0x000000ffff0d7224 */ /* 0x000fe200078e000a */
[----:B-1----:R-:W-:-:S04]  /*0280*/  UIMAD.WIDE.U32 UR6, UR12, 0x4, UR6 ;  /* 0x000000040c0678a5 */ /* 0x002fc8000f8e0006 */
[----:B------:R-:W-:-:S04]  /*0290*/  UIADD3 UR9, UP1, UPT, UR6, 0x20, URZ ;  /* 0x0000002006097890 */ /* 0x000fc8000ff3e0ff */
[----:B------:R-:W-:Y:S02]  /*02a0*/  UIADD3.X UR6, UPT, UPT, URZ, UR7, URZ, UP1, !UPT ;  /* 0x00000007ff067290 */ /* 0x000fe40008ffe4ff */
[----:B------:R-:W-:-:S04]  /*02b0*/  MOV R15, UR9 ;  /* 0x00000009000f7c02 */ /* 0x000fc80008000f00 */
[----:B------:R-:W-:-:S07]  /*02c0*/  MOV R16, UR6 ;  /* 0x0000000600107c02 */ /* 0x000fce0008000f00 */
.L_x_53:
[----:B------:R-:W-:Y:S01]  /*02d0*/  MOV R4, UR5 ;  /* 0x0000000500047c02 */ /* 0x000fe20008000f00 */
[----:B------:R-:W-:Y:S01]  /*02e0*/  IMAD.U32 R5, RZ, RZ, UR8 ;  /* 0x00000008ff057e24 */ /* 0x000fe2000f8e00ff */
[----:B------:R-:W-:Y:S02]  /*02f0*/  MOV R2, R15 ;  /* 0x0000000f00027202 */ /* 0x000fe40000000f00 */
[----:B------:R-:W-:Y:S01]  /*0300*/  MOV R3, R16 ;  /* 0x0000001000037202 */ /* 0x000fe20000000f00 */
[----:B------:R-:W-:-:S04]  /*0310*/  IMAD.WIDE R4, R12, 0x4, R4 ;  /* 0x000000040c047825 */ /* 0x000fc800078e0204 */
[----:B0-----:R-:W2:Y:S04]  /*0320*/  LDG.E R24, desc[UR10][R2.64+-0x20] ;  /* 0xffffe00a02187981 */ /* 0x001ea8000c1e1900 */
[----:B------:R-:W2:Y:S04]  /*0330*/  LDG.E R15, desc[UR10][R4.64+-0x20] ;  /* 0xffffe00a040f7981 */ /* 0x000ea8000c1e1900 */
[----:B------:R-:W3:Y:S04]  /*0340*/  LDG.E R25, desc[UR10][R2.64+-0x1c] ;  /* 0xffffe40a02197981 */ /* 0x000ee8000c1e1900 */
[----:B------:R-:W3:Y:S04]  /*0350*/  LDG.E R26, desc[UR10][R4.64+-0x1c] ;  /* 0xffffe40a041a7981 */ /* 0x000ee8000c1e1900 */
[----:B------:R-:W4:Y:S04]  /*0360*/  LDG.E R22, desc[UR10][R2.64+-0x18] ;  /* 0xffffe80a02167981 */ /* 0x000f28000c1e1900 */
[----:B------:R-:W4:Y:S04]  /*0370*/  LDG.E R23, desc[UR10][R4.64+-0x18] ;  /* 0xffffe80a04177981 */ /* 0x000f28000c1e1900 */
[----:B------:R-:W5:Y:S04]  /*0380*/  LDG.E R20, desc[UR10][R2.64+-0x14] ;  /* 0xffffec0a02147981 */ /* 0x000f68000c1e1900 */
[----:B------:R-:W5:Y:S04]  /*0390*/  LDG.E R21, desc[UR10][R4.64+-0x14] ;  /* 0xffffec0a04157981 */ /* 0x000f68000c1e1900 */
[----:B------:R-:W5:Y:S04]  /*03a0*/  LDG.E R16, desc[UR10][R2.64+-0x10] ;  /* 0xfffff00a02107981 */ /* 0x000f68000c1e1900 */
[----:B------:R-:W5:Y:S04]  /*03b0*/  LDG.E R19, desc[UR10][R4.64+-0x10] ;  /* 0xfffff00a04137981 */ /* 0x000f68000c1e1900 */
[----:B------:R-:W5:Y:S01]  /*03c0*/  LDG.E R27, desc[UR10][R2.64+0x1c] ;  /* 0x00001c0a021b7981 */ /* 0x000f62000c1e1900 */
[----:B--2---:R-:W-:-:S03]  /*03d0*/  FFMA R15, R15, R24, R14 ;  /* 0x000000180f0f7223 */ /* 0x004fc6000000000e */
[----:B------:R-:W2:Y:S04]  /*03e0*/  LDG.E R14, desc[UR10][R2.64+-0xc] ;  /* 0xfffff40a020e7981 */ /* 0x000ea8000c1e1900 */
[----:B------:R-:W2:Y:S01]  /*03f0*/  LDG.E R24, desc[UR10][R2.64] ;  /* 0x0000000a02187981 */ /* 0x000ea2000c1e1900 */
[----:B---3--:R-:W-:-:S03]  /*0400*/  FFMA R26, R26, R25, R15 ;  /* 0x000000191a1a7223 */ /* 0x008fc6000000000f */
[----:B------:R-:W2:Y:S04]  /*0410*/  LDG.E R15, desc[UR10][R4.64+-0xc] ;  /* 0xfffff40a040f7981 */ /* 0x000ea8000c1e1900 */
[----:B------:R-:W3:Y:S01]  /*0420*/  LDG.E R25, desc[UR10][R4.64] ;  /* 0x0000000a04197981 */ /* 0x000ee2000c1e1900 */
[----:B----4-:R-:W-:-:S03]  /*0430*/  FFMA R26, R23, R22, R26 ;  /* 0x00000016171a7223 */ /* 0x010fc6000000001a */
[----:B------:R-:W4:Y:S04]  /*0440*/  LDG.E R22, desc[UR10][R2.64+-0x8] ;  /* 0xfffff80a02167981 */ /* 0x000f28000c1e1900 */
[----:B------:R-:W4:Y:S01]  /*0450*/  LDG.E R23, desc[UR10][R4.64+-0x8] ;  /* 0xfffff80a04177981 */ /* 0x000f22000c1e1900 */
[----:B-----5:R-:W-:-:S03]  /*0460*/  FFMA R26, R21, R20, R26 ;  /* 0x00000014151a7223 */ /* 0x020fc6000000001a */
[----:B------:R-:W5:Y:S04]  /*0470*/  LDG.E R20, desc[UR10][R2.64+-0x4] ;  /* 0xfffffc0a02147981 */ /* 0x000f68000c1e1900 */
[----:B------:R-:W5:Y:S01]  /*0480*/  LDG.E R21, desc[UR10][R4.64+-0x4] ;  /* 0xfffffc0a04157981 */ /* 0x000f62000c1e1900 */
[----:B------:R-:W-:-:S03]  /*0490*/  FFMA R26, R19, R16, R26 ;  /* 0x00000010131a7223 */ /* 0x000fc6000000001a */
[----:B------:R-:W3:Y:S04]  /*04a0*/  LDG.E R19, desc[UR10][R2.64+0x4] ;  /* 0x0000040a02137981 */ /* 0x000ee8000c1e1900 */
[----:B------:R-:W3:Y:S01]  /*04b0*/  LDG.E R16, desc[UR10][R4.64+0x4] ;  /* 0x0000040a04107981 */ /* 0x000ee2000c1e1900 */
[----:B--2---:R-:W-:-:S03]  /*04c0*/  FFMA R14, R15, R14, R26 ;  /* 0x0000000e0f0e7223 */ /* 0x004fc6000000001a */
[----:B------:R-:W2:Y:S04]  /*04d0*/  LDG.E R15, desc[UR10][R2.64+0x8] ;  /* 0x0000080a020f7981 */ /* 0x000ea8000c1e1900 */
[----:B------:R-:W2:Y:S01]  /*04e0*/  LDG.E R26, desc[UR10][R4.64+0x1c] ;  /* 0x00001c0a041a7981 */ /* 0x000ea2000c1e1900 */
[----:B----4-:R-:W-:-:S03]  /*04f0*/  FFMA R22, R23, R22, R14 ;  /* 0x0000001617167223 */ /* 0x010fc6000000000e */
[----:B------:R-:W2:Y:S04]  /*0500*/  LDG.E R14, desc[UR10][R4.64+0x8] ;  /* 0x0000080a040e7981 */ /* 0x000ea8000c1e1900 */
[----:B------:R-:W4:Y:S01]  /*0510*/  LDG.E R23, desc[UR10][R4.64+0x10] ;  /* 0x0000100a04177981 */ /* 0x000f22000c1e1900 */
[----:B-----5:R-:W-:-:S03]  /*0520*/  FFMA R22, R21, R20, R22 ;  /* 0x0000001415167223 */ /* 0x020fc60000000016 */
[----:B------:R-:W5:Y:S01]  /*0530*/  LDG.E R21, desc[UR10][R2.64+0xc] ;  /* 0x00000c0a02157981 */ /* 0x000f62000c1e1900 */
[----:B---3--:R-:W-:-:S03]  /*0540*/  FFMA R25, R25, R24, R22 ;  /* 0x0000001819197223 */ /* 0x008fc60000000016 */
[----:B------:R-:W5:Y:S04]  /*0550*/  LDG.E R20, desc[UR10][R4.64+0xc] ;  /* 0x00000c0a04147981 */ /* 0x000f68000c1e1900 */
[----:B------:R-:W4:Y:S01]  /*0560*/  LDG.E R22, desc[UR10][R2.64+0x10] ;  /* 0x0000100a02167981 */ /* 0x000f22000c1e1900 */
[----:B------:R-:W-:-:S03]  /*0570*/  FFMA R29, R16, R19, R25 ;  /* 0x00000013101d7223 */ /* 0x000fc60000000019 */
[----:B------:R-:W3:Y:S04]  /*0580*/  LDG.E R25, desc[UR10][R2.64+0x14] ;  /* 0x0000140a02197981 */ /* 0x000ee8000c1e1900 */
[----:B------:R-:W3:Y:S04]  /*0590*/  LDG.E R24, desc[UR10][R4.64+0x14] ;  /* 0x0000140a04187981 */ /* 0x000ee8000c1e1900 */
[----:B------:R-:W3:Y:S04]  /*05a0*/  LDG.E R16, desc[UR10][R2.64+0x18] ;  /* 0x0000180a02107981 */ /* 0x000ee8000c1e1900 */
[----:B------:R-:W3:Y:S01]  /*05b0*/  LDG.E R19, desc[UR10][R4.64+0x18] ;  /* 0x0000180a04137981 */ /* 0x000ee2000c1e1900 */
[----:B------:R-:W-:-:S04]  /*05c0*/  IADD3 R13, PT, PT, R13, 0x10, RZ ;  /* 0x000000100d0d7810 */ /* 0x000fc80007ffe0ff */
[----:B------:R-:W-:Y:S02]  /*05d0*/  ISETP.NE.AND P0, PT, R13, RZ, PT ;  /* 0x000000ff0d00720c */ /* 0x000fe40003f05270 */
[----:B------:R-:W-:Y:S01]  /*05e0*/  IADD3 R12, PT, PT, R12, 0x10, RZ ;  /* 0x000000100c0c7810 */ /* 0x000fe20007ffe0ff */
[----:B--2---:R-:W-:-:S04]  /*05f0*/  FFMA R15, R14, R15, R29 ;  /* 0x0000000f0e0f7223 */ /* 0x004fc8000000001d */
[----:B-----5:R-:W-:-:S04]  /*0600*/  FFMA R20, R20, R21, R15 ;  /* 0x0000001514147223 */ /* 0x020fc8000000000f */
[----:B----4-:R-:W-:Y:S01]  /*0610*/  FFMA R23, R23, R22, R20 ;  /* 0x0000001617177223 */ /* 0x010fe20000000014 */
[----:B------:R-:W-:-:S03]  /*0620*/  IADD3 R15, P1, PT, R2, 0x40, RZ ;  /* 0x00000040020f7810 */ /* 0x000fc60007f3e0ff */
[----:B---3--:R-:W-:-:S04]  /*0630*/  FFMA R24, R24, R25, R23 ;  /* 0x0000001918187223 */ /* 0x008fc80000000017 */
[----:B------:R-:W-:Y:S01]  /*0640*/  FFMA R19, R19, R16, R24 ;  /* 0x0000001013137223 */ /* 0x000fe20000000018 */
[----:B------:R-:W-:-:S03]  /*0650*/  IMAD.X R16, RZ, RZ, R3, P1 ;  /* 0x000000ffff107224 */ /* 0x000fc600008e0603 */
[----:B------:R-:W-:Y:S01]  /*0660*/  FFMA R14, R26, R27, R19 ;  /* 0x0000001b1a0e7223 */ /* 0x000fe20000000013 */
[----:B------:R-:W-:Y:S06]  /*0670*/  @P0 BRA `(.L_x_53) ;  /* 0xfffffffc00140947 */ /* 0x000fec000383ffff */
[----:B------:R-:W-:-:S07]  /*0680*/  MOV R16, R8 ;  /* 0x0000000800107202 */ /* 0x000fce0000000f00 */
.L_x_52:
[----:B------:R-:W-:-:S13]  /*0690*/  ISETP.NE.AND P0, PT, R17, RZ, PT ;  /* 0x000000ff1100720c */ /* 0x000fda0003f05270 */
[----:B------:R-:W-:Y:S05]  /*06a0*/  @!P0 BRA `(.L_x_54) ;  /* 0x0000000400748947 */ /* 0x000fea0003800000 */
[----:B------:R-:W-:Y:S02]  /*06b0*/  IADD3 R2, PT, PT, R17, -0x1, RZ ;  /* 0xffffffff11027810 */ /* 0x000fe40007ffe0ff */
[----:B------:R-:W-:Y:S02]  /*06c0*/  ISETP.NE.AND P0, PT, R18, RZ, PT ;  /* 0x000000ff1200720c */ /* 0x000fe40003f05270 */
[----:B------:R-:W-:-:S13]  /*06d0*/  ISETP.GE.U32.AND P1, PT, R2, 0x7, PT ;  /* 0x000000070200780c */ /* 0x000fda0003f26070 */
[----:B------:R-:W-:Y:S05]  /*06e0*/  @!P1 BRA `(.L_x_55) ;  /* 0x0000000000909947 */ /* 0x000fea0003800000 */
[----:B------:R-:W1:Y:S01]  /*06f0*/  LDC.64 R12, c[0x0][0x388] ;  /* 0x0000e200ff0c7b82 */ /* 0x000e620000000a00 */
[----:B------:R-:W-:Y:S01]  /*0700*/  IADD3 R5, PT, PT, R11, R16, RZ ;  /* 0x000000100b057210 */ /* 0x000fe20007ffe0ff */
[----:B------:R-:W-:-:S06]  /*0710*/  VIADD R15, R16, UR12 ;  /* 0x0000000c100f7c36 */ /* 0x000fcc0008000000 */
[----:B------:R-:W2:Y:S01]  /*0720*/  LDC.64 R2, c[0x0][0x380] ;  /* 0x0000e000ff027b82 */ /* 0x000ea20000000a00 */
[----:B-1----:R-:W-:-:S05]  /*0730*/  IMAD.WIDE.U32 R12, R15, 0x4, R12 ;  /* 0x000000040f0c7825 */ /* 0x002fca00078e000c */
[----:B0-----:R-:W3:Y:S01]  /*0740*/  LDG.E R23, desc[UR10][R12.64] ;  /* 0x0000000a0c177981 */ /* 0x001ee2000c1e1900 */
[----:B--2---:R-:W-:Y:S02]  /*0750*/  IMAD.WIDE R2, R5, 0x4, R2 ;  /* 0x0000000405027825 */ /* 0x004fe400078e0202 */
[----:B------:R-:W0:Y:S03]  /*0760*/  LDC.64 R4, c[0x0][0x388] ;  /* 0x0000e200ff047b82 */ /* 0x000e260000000a00 */
[----:B------:R-:W3:Y:S01]  /*0770*/  LDG.E R21, desc[UR10][R2.64] ;  /* 0x0000000a02157981 */ /* 0x000ee2000c1e1900 */
[----:B------:R-:W-:-:S03]  /*0780*/  IADD3 R15, P1, PT, R16, UR12, RZ ;  /* 0x0000000c100f7c10 */ /* 0x000fc6000ff3e0ff */
[----:B------:R-:W2:Y:S01]  /*0790*/  LDG.E R19, desc[UR10][R2.64+0x8] ;  /* 0x0000080a02137981 */ /* 0x000ea2000c1e1900 */
[----:B------:R-:W-:-:S03]  /*07a0*/  IADD3.X R20, PT, PT, RZ, RZ, RZ, P1, !PT ;  /* 0x000000ffff147210 */ /* 0x000fc60000ffe4ff */
[----:B------:R-:W4:Y:S04]  /*07b0*/  LDG.E R12, desc[UR10][R2.64+0xc] ;  /* 0x00000c0a020c7981 */ /* 0x000f28000c1e1900 */
[----:B------:R-:W5:Y:S01]  /*07c0*/  LDG.E R25, desc[UR10][R2.64+0x1c] ;  /* 0x00001c0a02197981 */ /* 0x000f62000c1e1900 */
[----:B0-----:R-:W-:-:S04]  /*07d0*/  LEA R4, P1, R15, R4, 0x2 ;  /* 0x000000040f047211 */ /* 0x001fc800078210ff */
[----:B------:R-:W-:Y:S02]  /*07e0*/  LEA.HI.X R5, R15, R5, R20, 0x2, P1 ;  /* 0x000000050f057211 */ /* 0x000fe400008f1414 */
[----:B------:R-:W2:Y:S04]  /*07f0*/  LDG.E R15, desc[UR10][R2.64+0x4] ;  /* 0x0000040a020f7981 */ /* 0x000ea8000c1e1900 */
[----:B------:R-:W2:Y:S04]  /*0800*/  LDG.E R20, desc[UR10][R4.64+0x4] ;  /* 0x0000040a04147981 */ /* 0x000ea8000c1e1900 */
[----:B------:R-:W4:Y:S04]  /*0810*/  LDG.E R22, desc[UR10][R4.64+0x8] ;  /* 0x0000080a04167981 */ /* 0x000f28000c1e1900 */
[----:B------:R-:W5:Y:S04]  /*0820*/  LDG.E R13, desc[UR10][R4.64+0xc] ;  /* 0x00000c0a040d7981 */ /* 0x000f68000c1e1900 */
[----:B------:R-:W5:Y:S04]  /*0830*/  LDG.E R24, desc[UR10][R4.64+0x10] ;  /* 0x0000100a04187981 */ /* 0x000f68000c1e1900 */
[----:B------:R-:W5:Y:S04]  /*0840*/  LDG.E R26, desc[UR10][R4.64+0x14] ;  /* 0x0000140a041a7981 */ /* 0x000f68000c1e1900 */
[----:B------:R-:W5:Y:S04]  /*0850*/  LDG.E R27, desc[UR10][R4.64+0x18] ;  /* 0x0000180a041b7981 */ /* 0x000f68000c1e1900 */
[----:B------:R-:W5:Y:S01]  /*0860*/  LDG.E R28, desc[UR10][R4.64+0x1c] ;  /* 0x00001c0a041c7981 */ /* 0x000f62000c1e1900 */
[----:B---3--:R-:W-:-:S03]  /*0870*/  FFMA R29, R21, R23, R14 ;  /* 0x00000017151d7223 */ /* 0x008fc6000000000e */
[----:B------:R-:W3:Y:S04]  /*0880*/  LDG.E R23, desc[UR10][R2.64+0x10] ;  /* 0x0000100a02177981 */ /* 0x000ee8000c1e1900 */
[----:B------:R-:W3:Y:S04]  /*0890*/  LDG.E R21, desc[UR10][R2.64+0x14] ;  /* 0x0000140a02157981 */ /* 0x000ee8000c1e1900 */
[----:B------:R-:W3:Y:S01]  /*08a0*/  LDG.E R14, desc[UR10][R2.64+0x18] ;  /* 0x0000180a020e7981 */ /* 0x000ee2000c1e1900 */
[----:B--2---:R-:W-:-:S04]  /*08b0*/  FFMA R20, R15, R20, R29 ;  /* 0x000000140f147223 */ /* 0x004fc8000000001d */
[----:B----4-:R-:W-:-:S04]  /*08c0*/  FFMA R19, R19, R22, R20 ;  /* 0x0000001613137223 */ /* 0x010fc80000000014 */
[----:B-----5:R-:W-:Y:S01]  /*08d0*/  FFMA R12, R12, R13, R19 ;  /* 0x0000000d0c0c7223 */ /* 0x020fe20000000013 */
[----:B------:R-:W-:-:S03]  /*08e0*/  IADD3 R16, PT, PT, R16, 0x8, RZ ;  /* 0x0000000810107810 */ /* 0x000fc60007ffe0ff */
[----:B---3--:R-:W-:-:S04]  /*08f0*/  FFMA R12, R23, R24, R12 ;  /* 0x00000018170c7223 */ /* 0x008fc8000000000c */
[----:B------:R-:W-:-:S04]  /*0900*/  FFMA R21, R21, R26, R12 ;  /* 0x0000001a15157223 */ /* 0x000fc8000000000c */
[----:B------:R-:W-:-:S04]  /*0910*/  FFMA R14, R14, R27, R21 ;  /* 0x0000001b0e0e7223 */ /* 0x000fc80000000015 */
[----:B------:R-:W-:-:S07]  /*0920*/  FFMA R14, R25, R28, R14 ;  /* 0x0000001c190e7223 */ /* 0x000fce000000000e */
.L_x_55:
[----:B------:R-:W-:Y:S05]  /*0930*/  @!P0 BRA `(.L_x_54) ;  /* 0x0000000000d08947 */ /* 0x000fea0003800000 */
[----:B------:R-:W-:Y:S01]  /*0940*/  VIADD R2, R18, 0xffffffff ;  /* 0xffffffff12027836 */ /* 0x000fe20000000000 */
[----:B------:R-:W-:-:S04]  /*0950*/  ISETP.NE.AND P0, PT, R9, RZ, PT ;  /* 0x000000ff0900720c */ /* 0x000fc80003f05270 */
[----:B------:R-:W-:-:S13]  /*0960*/  ISETP.GE.U32.AND P1, PT, R2, 0x3, PT ;  /* 0x000000030200780c */ /* 0x000fda0003f26070 */
[----:B------:R-:W-:Y:S05]  /*0970*/  @!P1 BRA `(.L_x_56) ;  /* 0x0000000000609947 */ /* 0x000fea0003800000 */
[----:B------:R-:W1:Y:S01]  /*0980*/  LDC.64 R4, c[0x0][0x388] ;  /* 0x0000e200ff047b82 */ /* 0x000e620000000a00 */
[C---:B------:R-:W-:Y:S02]  /*0990*/  IADD3 R19, PT, PT, R16.reuse, UR12, RZ ;  /* 0x0000000c10137c10 */ /* 0x040fe4000fffe0ff */
[----:B------:R-:W-:Y:S02]  /*09a0*/  IADD3 R20, P1, PT, R16, UR12, RZ ;  /* 0x0000000c10147c10 */ /* 0x000fe4000ff3e0ff */
[----:B------:R-:W-:-:S03]  /*09b0*/  IADD3 R15, PT, PT, R11, R16, RZ ;  /* 0x000000100b0f7210 */ /* 0x000fc60007ffe0ff */
[----:B------:R-:W2:Y:S08]  /*09c0*/  LDC.64 R2, c[0x0][0x388] ;  /* 0x0000e200ff027b82 */ /* 0x000eb00000000a00 */
[----:B------:R-:W3:Y:S01]  /*09d0*/  LDC.64 R12, c[0x0][0x380] ;  /* 0x0000e000ff0c7b82 */ /* 0x000ee20000000a00 */
[----:B-1----:R-:W-:Y:S01]  /*09e0*/  IMAD.WIDE.U32 R4, R19, 0x4, R4 ;  /* 0x0000000413047825 */ /* 0x002fe200078e0004 */
[----:B------:R-:W-:-:S05]  /*09f0*/  IADD3.X R19, PT, PT, RZ, RZ, RZ, P1, !PT ;  /* 0x000000ffff137210 */ /* 0x000fca0000ffe4ff */
[----:B0-----:R-:W4:Y:S01]  /*0a00*/  LDG.E R4, desc[UR10][R4.64] ;  /* 0x0000000a04047981 */ /* 0x001f22000c1e1900 */
[----:B--2---:R-:W-:-:S04]  /*0a10*/  LEA R2, P1, R20, R2, 0x2 ;  /* 0x0000000214027211 */ /* 0x004fc800078210ff */
[----:B------:R-:W-:Y:S01]  /*0a20*/  LEA.HI.X R3, R20, R3, R19, 0x2, P1 ;  /* 0x0000000314037211 */ /* 0x000fe200008f1413 */
[----:B---3--:R-:W-:-:S04]  /*0a30*/  IMAD.WIDE R12, R15, 0x4, R12 ;  /* 0x000000040f0c7825 */ /* 0x008fc800078e020c */
[----:B------:R-:W2:Y:S04]  /*0a40*/  LDG.E R19, desc[UR10][R2.64+0x4] ;  /* 0x0000040a02137981 */ /* 0x000ea8000c1e1900 */
[----:B------:R-:W4:Y:S04]  /*0a50*/  LDG.E R15, desc[UR10][R12.64] ;  /* 0x0000000a0c0f7981 */ /* 0x000f28000c1e1900 */
[----:B------:R-:W2:Y:S04]  /*0a60*/  LDG.E R20, desc[UR10][R12.64+0x4] ;  /* 0x0000040a0c147981 */ /* 0x000ea8000c1e1900 */
[----:B------:R-:W3:Y:S04]  /*0a70*/  LDG.E R22, desc[UR10][R12.64+0x8] ;  /* 0x0000080a0c167981 */ /* 0x000ee8000c1e1900 */
[----:B------:R-:W3:Y:S04]  /*0a80*/  LDG.E R21, desc[UR10][R2.64+0x8] ;  /* 0x0000080a02157981 */ /* 0x000ee8000c1e1900 */
[----:B------:R-:W5:Y:S04]  /*0a90*/  LDG.E R24, desc[UR10][R12.64+0xc] ;  /* 0x00000c0a0c187981 */ /* 0x000f68000c1e1900 */
[----:B------:R-:W5:Y:S01]  /*0aa0*/  LDG.E R23, desc[UR10][R2.64+0xc] ;  /* 0x00000c0a02177981 */ /* 0x000f62000c1e1900 */
[----:B------:R-:W-:-:S02]  /*0ab0*/  VIADD R16, R16, 0x4 ;  /* 0x0000000410107836 */ /* 0x000fc40000000000 */
[----:B----4-:R-:W-:-:S04]  /*0ac0*/  FFMA R15, R15, R4, R14 ;  /* 0x000000040f0f7223 */ /* 0x010fc8000000000e */
[----:B--2---:R-:W-:-:S04]  /*0ad0*/  FFMA R15, R20, R19, R15 ;  /* 0x00000013140f7223 */ /* 0x004fc8000000000f */
[----:B---3--:R-:W-:-:S04]  /*0ae0*/  FFMA R15, R22, R21, R15 ;  /* 0x00000015160f7223 */ /* 0x008fc8000000000f */
[----:B-----5:R-:W-:-:S07]  /*0af0*/  FFMA R14, R24, R23, R15 ;  /* 0x00000017180e7223 */ /* 0x020fce000000000f */
.L_x_56:
[----:B------:R-:W-:Y:S05]  /*0b00*/  @!P0 BRA `(.L_x_54) ;  /* 0x00000000005c8947 */ /* 0x000fea0003800000 */
[----:B------:R-:W1:Y:S01]  /*0b10*/  LDC.64 R4, c[0x0][0x388] ;  /* 0x0000e200ff047b82 */ /* 0x000e620000000a00 */
[----:B------:R-:W-:Y:S02]  /*0b20*/  IADD3 R13, PT, PT, R16, UR12, RZ ;  /* 0x0000000c100d7c10 */ /* 0x000fe4000fffe0ff */
[----:B------:R-:W-:-:S05]  /*0b30*/  IADD3 R11, PT, PT, R11, R16, RZ ;  /* 0x000000100b0b7210 */ /* 0x000fca0007ffe0ff */
[----:B------:R-:W2:Y:S01]  /*0b40*/  LDC.64 R2, c[0x0][0x380] ;  /* 0x0000e000ff027b82 */ /* 0x000ea20000000a00 */
[----:B-1----:R-:W-:-:S06]  /*0b50*/  IMAD.WIDE.U32 R4, R13, 0x4, R4 ;  /* 0x000000040d047825 */ /* 0x002fcc00078e0004 */
[----:B0-----:R-:W3:Y:S01]  /*0b60*/  LDG.E R4, desc[UR10][R4.64] ;  /* 0x0000000a04047981 */ /* 0x001ee2000c1e1900 */
[----:B--2---:R-:W-:-:S05]  /*0b70*/  IMAD.WIDE R2, R11, 0x4, R2 ;  /* 0x000000040b027825 */ /* 0x004fca00078e0202 */
[----:B------:R-:W3:Y:S01]  /*0b80*/  LDG.E R11, desc[UR10][R2.64] ;  /* 0x0000000a020b7981 */ /* 0x000ee2000c1e1900 */
[----:B------:R-:W-:Y:S01]  /*0b90*/  ISETP.NE.AND P0, PT, R9, 0x1, PT ;  /* 0x000000010900780c */ /* 0x000fe20003f05270 */
[----:B---3--:R-:W-:-:S12]  /*0ba0*/  FFMA R14, R11, R4, R14 ;  /* 0x000000040b0e7223 */ /* 0x008fd8000000000e */
[----:B------:R-:W-:Y:S05]  /*0bb0*/  @!P0 BRA `(.L_x_54) ;  /* 0x0000000000308947 */ /* 0x000fea0003800000 */
[----:B------:R-:W0:Y:S01]  /*0bc0*/  LDC.64 R4, c[0x0][0x388] ;  /* 0x0000e200ff047b82 */ /* 0x000e220000000a00 */
[----:B------:R-:W-:Y:S02]  /*0bd0*/  IADD3 R11, P1, PT, R16, UR12, RZ ;  /* 0x0000000c100b7c10 */ /* 0x000fe4000ff3e0ff */
[----:B------:R-:W-:Y:S02]  /*0be0*/  ISETP.NE.AND P0, PT, R9, 0x2, PT ;  /* 0x000000020900780c */ /* 0x000fe40003f05270 */
[----:B------:R-:W-:-:S11]  /*0bf0*/  IADD3.X R12, PT, PT, RZ, RZ, RZ, P1, !PT ;  /* 0x000000ffff0c7210 */ /* 0x000fd60000ffe4ff */
[----:B------:R-:W2:Y:S01]  /*0c00*/  @P0 LDG.E R13, desc[UR10][R2.64+0x8] ;  /* 0x0000080a020d0981 */ /* 0x000ea2000c1e1900 */
[----:B0-----:R-:W-:-:S04]  /*0c10*/  LEA R4, P1, R11, R4, 0x2 ;  /* 0x000000040b047211 */ /* 0x001fc800078210ff */
[----:B------:R-:W-:Y:S02]  /*0c20*/  LEA.HI.X R5, R11, R5, R12, 0x2, P1 ;  /* 0x000000050b057211 */ /* 0x000fe400008f140c */
[----:B------:R-:W3:Y:S04]  /*0c30*/  LDG.E R11, desc[UR10][R2.64+0x4] ;  /* 0x0000040a020b7981 */ /* 0x000ee8000c1e1900 */
[----:B------:R-:W3:Y:S04]  /*0c40*/  LDG.E R12, desc[UR10][R4.64+0x4] ;  /* 0x0000040a040c7981 */ /* 0x000ee8000c1e1900 */
[----:B------:R-:W2:Y:S01]  /*0c50*/  @P0 LDG.E R15, desc[UR10][R4.64+0x8] ;  /* 0x0000080a040f0981 */ /* 0x000ea2000c1e1900 */
[----:B---3--:R-:W-:-:S04]  /*0c60*/  FFMA R14, R11, R12, R14 ;  /* 0x0000000c0b0e7223 */ /* 0x008fc8000000000e */
[----:B--2---:R-:W-:-:S07]  /*0c70*/  @P0 FFMA R14, R13, R15, R14 ;  /* 0x0000000f0d0e0223 */ /* 0x004fce000000000e */
.L_x_54:
[----:B------:R-:W-:Y:S05]  /*0c80*/  BRA.U UP0, `(.L_x_57) ;  /* 0xfffffff5004c7547 */ /* 0x000fea000b83ffff */
.L_x_51:
[----:B------:R-:W1:Y:S01]  /*0c90*/  LDC.64 R2, c[0x0][0x390] ;  /* 0x0000e400ff027b82 */ /* 0x000e620000000a00 */
[----:B------:R-:W-:-:S05]  /*0ca0*/  IMAD R7, R7, R6, R7 ;  /* 0x0000000607077224 */ /* 0x000fca00078e0207 */
[----:B------:R-:W-:-:S05]  /*0cb0*/  IADD3 R7, PT, PT, R0, R7, RZ ;  /* 0x0000000700077210 */ /* 0x000fca0007ffe0ff */
[----:B-1----:R-:W-:-:S05]  /*0cc0*/  IMAD.WIDE R2, R7, 0x4, R2 ;  /* 0x0000000407027825 */ /* 0x002fca00078e0202 */
[----:B0-----:R-:W-:Y:S01]  /*0cd0*/  STG.E desc[UR10][R2.64], R14 ;  /* 0x0000000e02007986 */ /* 0x001fe2000c10190a */
[----:B------:R-:W-:Y:S05]  /*0ce0*/  EXIT ;  /* 0x000000000000794d */ /* 0x000fea0003800000 */
.L_x_58:
        /* <DEDUP_REMOVED lines=9> */
.L_x_67:


//--------------------- .nv.shared.reserved.0     --------------------------
	.section	.nv.shared.reserved.0,"aw",@nobits
	.weak		__nv_reservedSMEM_offset_0_alias
	.size		__nv_reservedSMEM_offset_0_alias, 0, 64
	.other		__nv_reservedSMEM_offset_0_alias,@"STO_CUDA_RESERVED_SHARED STV_DEFAULT"
__nv_reservedSMEM_offset_0_alias:
	.zero		0
	.zero		64


//--------------------- .nv.constant0._Z18applySigmoidKernelPfS_i --------------------------
	.section	.nv.constant0._Z18applySigmoidKernelPfS_i,"a",@progbits
	.sectionflags	@""
	.align	4
.nv.constant0._Z18applySigmoidKernelPfS_i:
	.zero		916


//--------------------- .nv.constant0._Z20averagePoolingKernelPKfPfiii --------------------------
	.section	.nv.constant0._Z20averagePoolingKernelPKfPfiii,"a",@progbits
	.sectionflags	@""
	.align	4
.nv.constant0._Z20averagePoolingKernelPKfPfiii:
	.zero		924


//--------------------- .nv.constant0._Z16maxPoolingKernelPKfPfiii --------------------------
	.section	.nv.constant0._Z16maxPoolingKernelPKfPfiii,"a",@progbits
	.sectionflags	@""
	.align	4
.nv.constant0._Z16maxPoolingKernelPKfPfiii:
	.zero		924


//--------------------- .nv.constant0._Z15applyTanhKernelPfi --------------------------
	.section	.nv.constant0._Z15applyTanhKernelPfi,"a",@progbits
	.sectionflags	@""
	.align	4
.nv.constant0._Z15applyTanhKernelPfi:
	.zero		908


//--------------------- .nv.constant0._Z15applyReLUKernelPfi --------------------------
	.section	.nv.constant0._Z15applyReLUKernelPfi,"a",@progbits
	.sectionflags	@""
	.align	4
.nv.constant0._Z15applyReLUKernelPfi:
	.zero		908


//--------------------- .nv.constant0._Z28convolutionKernelWithPaddingPKfS0_Pfiii --------------------------
	.section	.nv.constant0._Z28convolutionKernelWithPaddingPKfS0_Pfiii,"a",@progbits
	.sectionflags	@""
	.align	4
.nv.constant0._Z28convolutionKernelWithPaddingPKfS0_Pfiii:
	.zero		932


//--------------------- .nv.constant0._Z31convolutionKernelWithoutPaddingPKfS0_Pfii --------------------------
	.section	.nv.constant0._Z31convolutionKernelWithoutPaddingPKfS0_Pfii,"a",@progbits
	.sectionflags	@""
	.align	4
.nv.constant0._Z31convolutionKernelWithoutPaddingPKfS0_Pfii:
	.zero		928


//--------------------- SYMBOLS --------------------------

	.type		.nv.reservedSmem.offset0,@object
	.size		.nv.reservedSmem.offset0,0x4
